//
// Generated by NVIDIA NVVM Compiler
//
// Compiler Build ID: CL-36424714
// Cuda compilation tools, release 13.0, V13.0.88
// Based on NVVM 20.0.0
//

.version 9.0
.target sm_100
.address_size 64

	// .globl	_Z19getInformationGainsPiS_iPfS_S_
.global .align 4 .f32 device_infoGainOfData;
// _ZZ19getInformationGainsPiS_iPfS_S_E15value_attribute has been demoted
// _ZZ19getInformationGainsPiS_iPfS_S_E21value_class_attribute has been demoted
// _ZZ17getInfoGainOfDataPiiS_S_E17value_class_count has been demoted
// _ZZ14getCardinalityPiS_E1x has been demoted

.visible .entry _Z19getInformationGainsPiS_iPfS_S_(
	.param .u64 .ptr .align 1 _Z19getInformationGainsPiS_iPfS_S__param_0,
	.param .u64 .ptr .align 1 _Z19getInformationGainsPiS_iPfS_S__param_1,
	.param .u32 _Z19getInformationGainsPiS_iPfS_S__param_2,
	.param .u64 .ptr .align 1 _Z19getInformationGainsPiS_iPfS_S__param_3,
	.param .u64 .ptr .align 1 _Z19getInformationGainsPiS_iPfS_S__param_4,
	.param .u64 .ptr .align 1 _Z19getInformationGainsPiS_iPfS_S__param_5
)
{
	.reg .pred 	%p<26>;
	.reg .b32 	%r<73>;
	.reg .b32 	%f<107>;
	.reg .b64 	%rd<23>;
	// demoted variable
	.shared .align 4 .b8 _ZZ19getInformationGainsPiS_iPfS_S_E15value_attribute[40];
	// demoted variable
	.shared .align 4 .b8 _ZZ19getInformationGainsPiS_iPfS_S_E21value_class_attribute[400];
	ld.param.u64 	%rd5, [_Z19getInformationGainsPiS_iPfS_S__param_0];
	ld.param.u64 	%rd2, [_Z19getInformationGainsPiS_iPfS_S__param_1];
	ld.param.u32 	%r21, [_Z19getInformationGainsPiS_iPfS_S__param_2];
	ld.param.u64 	%rd3, [_Z19getInformationGainsPiS_iPfS_S__param_3];
	ld.param.u64 	%rd4, [_Z19getInformationGainsPiS_iPfS_S__param_4];
	ld.param.u64 	%rd6, [_Z19getInformationGainsPiS_iPfS_S__param_5];
	cvta.to.global.u64 	%rd1, %rd6;
	cvta.to.global.u64 	%rd7, %rd5;
	mov.u32 	%r1, %ctaid.x;
	mul.wide.u32 	%rd8, %r1, 4;
	add.s64 	%rd9, %rd7, %rd8;
	ld.global.u32 	%r22, [%rd9];
	setp.ne.s32 	%p1, %r22, 0;
	@%p1 bra 	$L__BB0_24;
	setp.eq.s32 	%p2, %r1, 0;
	@%p2 bra 	$L__BB0_24;
	setp.eq.s32 	%p3, %r1, 103;
	@%p3 bra 	$L__BB0_24;
	mov.u32 	%r2, %tid.x;
	setp.gt.u32 	%p4, %r2, 9;
	@%p4 bra 	$L__BB0_5;
	shl.b32 	%r23, %r2, 2;
	mov.u32 	%r24, _ZZ19getInformationGainsPiS_iPfS_S_E15value_attribute;
	add.s32 	%r25, %r24, %r23;
	mov.b32 	%r26, 0;
	st.shared.u32 	[%r25], %r26;
	mov.u32 	%r27, _ZZ19getInformationGainsPiS_iPfS_S_E21value_class_attribute;
	mad.lo.s32 	%r28, %r2, 40, %r27;
	st.shared.u32 	[%r28], %r26;
	st.shared.u32 	[%r28+4], %r26;
	st.shared.u32 	[%r28+8], %r26;
	st.shared.u32 	[%r28+12], %r26;
	st.shared.u32 	[%r28+16], %r26;
	st.shared.u32 	[%r28+20], %r26;
	st.shared.u32 	[%r28+24], %r26;
	st.shared.u32 	[%r28+28], %r26;
	st.shared.u32 	[%r28+32], %r26;
	st.shared.u32 	[%r28+36], %r26;
$L__BB0_5:
	bar.sync 	0;
	cvta.to.global.u64 	%rd10, %rd2;
	mul.wide.u32 	%rd11, %r2, 4;
	add.s64 	%rd12, %rd10, %rd11;
	ld.global.u32 	%r29, [%rd12];
	mul.lo.s32 	%r30, %r29, 104;
	cvta.to.global.u64 	%rd13, %rd4;
	mul.wide.s32 	%rd14, %r30, 4;
	add.s64 	%rd15, %rd13, %rd14;
	ld.global.u32 	%r31, [%rd15+412];
	add.s64 	%rd17, %rd15, %rd8;
	ld.global.u32 	%r32, [%rd17];
	shl.b32 	%r33, %r32, 2;
	mov.u32 	%r34, _ZZ19getInformationGainsPiS_iPfS_S_E15value_attribute;
	add.s32 	%r35, %r34, %r33;
	atom.shared.add.u32 	%r36, [%r35], 1;
	mov.u32 	%r37, _ZZ19getInformationGainsPiS_iPfS_S_E21value_class_attribute;
	mad.lo.s32 	%r38, %r32, 40, %r37;
	shl.b32 	%r39, %r31, 2;
	add.s32 	%r40, %r38, %r39;
	atom.shared.add.u32 	%r41, [%r40], 1;
	bar.sync 	0;
	setp.ne.s32 	%p5, %r2, 0;
	@%p5 bra 	$L__BB0_24;
	add.s64 	%rd19, %rd1, %rd8;
	ld.global.u32 	%r3, [%rd19];
	setp.lt.s32 	%p6, %r3, 1;
	mov.f32 	%f105, 0f00000000;
	@%p6 bra 	$L__BB0_23;
	cvt.rn.f32.s32 	%f1, %r21;
	mov.b32 	%r68, 1;
	mov.f32 	%f105, 0f00000000;
$L__BB0_8:
	shl.b32 	%r43, %r68, 2;
	add.s32 	%r45, %r34, %r43;
	ld.shared.u32 	%r5, [%r45];
	setp.eq.s32 	%p7, %r5, 0;
	@%p7 bra 	$L__BB0_22;
	ld.global.u32 	%r6, [%rd1+412];
	setp.lt.s32 	%p8, %r6, 1;
	mov.f32 	%f104, 0f00000000;
	@%p8 bra 	$L__BB0_21;
	setp.eq.s32 	%p9, %r6, 1;
	mov.b32 	%r72, 1;
	mov.f32 	%f104, 0f00000000;
	@%p9 bra 	$L__BB0_18;
	cvt.rn.f32.s32 	%f3, %r5;
	and.b32  	%r48, %r6, 2147483646;
	neg.s32 	%r71, %r48;
	mad.lo.s32 	%r50, %r68, 40, %r37;
	add.s32 	%r69, %r50, 8;
	mov.f32 	%f104, 0f00000000;
	mov.b32 	%r70, 0;
$L__BB0_12:
	ld.shared.u32 	%r12, [%r69+-4];
	setp.eq.s32 	%p10, %r12, 0;
	@%p10 bra 	$L__BB0_14;
	cvt.rn.f32.s32 	%f22, %r12;
	div.rn.f32 	%f23, %f22, %f3;
	setp.lt.f32 	%p11, %f23, 0f00800000;
	mul.f32 	%f24, %f23, 0f4B000000;
	selp.f32 	%f25, %f24, %f23, %p11;
	selp.f32 	%f26, 0fC1B80000, 0f00000000, %p11;
	mov.b32 	%r51, %f25;
	add.s32 	%r52, %r51, -1059760811;
	and.b32  	%r53, %r52, -8388608;
	sub.s32 	%r54, %r51, %r53;
	mov.b32 	%f27, %r54;
	cvt.rn.f32.s32 	%f28, %r53;
	fma.rn.f32 	%f29, %f28, 0f34000000, %f26;
	add.f32 	%f30, %f27, 0fBF800000;
	fma.rn.f32 	%f31, %f30, 0fBE055027, 0f3E1039F6;
	fma.rn.f32 	%f32, %f31, %f30, 0fBDF8CDCC;
	fma.rn.f32 	%f33, %f32, %f30, 0f3E0F2955;
	fma.rn.f32 	%f34, %f33, %f30, 0fBE2AD8B9;
	fma.rn.f32 	%f35, %f34, %f30, 0f3E4CED0B;
	fma.rn.f32 	%f36, %f35, %f30, 0fBE7FFF22;
	fma.rn.f32 	%f37, %f36, %f30, 0f3EAAAA78;
	fma.rn.f32 	%f38, %f37, %f30, 0fBF000000;
	mul.f32 	%f39, %f30, %f38;
	fma.rn.f32 	%f40, %f39, %f30, %f30;
	fma.rn.f32 	%f41, %f29, 0f3F317218, %f40;
	setp.gt.u32 	%p12, %r51, 2139095039;
	fma.rn.f32 	%f42, %f25, 0f7F800000, 0f7F800000;
	selp.f32 	%f43, %f42, %f41, %p12;
	setp.eq.f32 	%p13, %f25, 0f00000000;
	div.rn.f32 	%f44, %f43, 0f3F317218;
	selp.f32 	%f45, 0fFF800000, %f44, %p13;
	fma.rn.f32 	%f104, %f23, %f45, %f104;
$L__BB0_14:
	ld.shared.u32 	%r13, [%r69];
	setp.eq.s32 	%p14, %r13, 0;
	@%p14 bra 	$L__BB0_16;
	cvt.rn.f32.s32 	%f46, %r13;
	div.rn.f32 	%f47, %f46, %f3;
	setp.lt.f32 	%p15, %f47, 0f00800000;
	mul.f32 	%f48, %f47, 0f4B000000;
	selp.f32 	%f49, %f48, %f47, %p15;
	selp.f32 	%f50, 0fC1B80000, 0f00000000, %p15;
	mov.b32 	%r55, %f49;
	add.s32 	%r56, %r55, -1059760811;
	and.b32  	%r57, %r56, -8388608;
	sub.s32 	%r58, %r55, %r57;
	mov.b32 	%f51, %r58;
	cvt.rn.f32.s32 	%f52, %r57;
	fma.rn.f32 	%f53, %f52, 0f34000000, %f50;
	add.f32 	%f54, %f51, 0fBF800000;
	fma.rn.f32 	%f55, %f54, 0fBE055027, 0f3E1039F6;
	fma.rn.f32 	%f56, %f55, %f54, 0fBDF8CDCC;
	fma.rn.f32 	%f57, %f56, %f54, 0f3E0F2955;
	fma.rn.f32 	%f58, %f57, %f54, 0fBE2AD8B9;
	fma.rn.f32 	%f59, %f58, %f54, 0f3E4CED0B;
	fma.rn.f32 	%f60, %f59, %f54, 0fBE7FFF22;
	fma.rn.f32 	%f61, %f60, %f54, 0f3EAAAA78;
	fma.rn.f32 	%f62, %f61, %f54, 0fBF000000;
	mul.f32 	%f63, %f54, %f62;
	fma.rn.f32 	%f64, %f63, %f54, %f54;
	fma.rn.f32 	%f65, %f53, 0f3F317218, %f64;
	setp.gt.u32 	%p16, %r55, 2139095039;
	fma.rn.f32 	%f66, %f49, 0f7F800000, 0f7F800000;
	selp.f32 	%f67, %f66, %f65, %p16;
	setp.eq.f32 	%p17, %f49, 0f00000000;
	div.rn.f32 	%f68, %f67, 0f3F317218;
	selp.f32 	%f69, 0fFF800000, %f68, %p17;
	fma.rn.f32 	%f104, %f47, %f69, %f104;
$L__BB0_16:
	add.s32 	%r71, %r71, 2;
	add.s32 	%r70, %r70, 2;
	add.s32 	%r69, %r69, 8;
	setp.ne.s32 	%p18, %r71, 0;
	@%p18 bra 	$L__BB0_12;
	add.s32 	%r72, %r70, 1;
$L__BB0_18:
	and.b32  	%r59, %r6, 1;
	setp.eq.b32 	%p19, %r59, 1;
	not.pred 	%p20, %p19;
	@%p20 bra 	$L__BB0_21;
	mad.lo.s32 	%r61, %r68, 40, %r37;
	shl.b32 	%r62, %r72, 2;
	add.s32 	%r63, %r61, %r62;
	ld.shared.u32 	%r19, [%r63];
	setp.eq.s32 	%p21, %r19, 0;
	@%p21 bra 	$L__BB0_21;
	cvt.rn.f32.s32 	%f70, %r19;
	cvt.rn.f32.s32 	%f71, %r5;
	div.rn.f32 	%f72, %f70, %f71;
	setp.lt.f32 	%p22, %f72, 0f00800000;
	mul.f32 	%f73, %f72, 0f4B000000;
	selp.f32 	%f74, %f73, %f72, %p22;
	selp.f32 	%f75, 0fC1B80000, 0f00000000, %p22;
	mov.b32 	%r64, %f74;
	add.s32 	%r65, %r64, -1059760811;
	and.b32  	%r66, %r65, -8388608;
	sub.s32 	%r67, %r64, %r66;
	mov.b32 	%f76, %r67;
	cvt.rn.f32.s32 	%f77, %r66;
	fma.rn.f32 	%f78, %f77, 0f34000000, %f75;
	add.f32 	%f79, %f76, 0fBF800000;
	fma.rn.f32 	%f80, %f79, 0fBE055027, 0f3E1039F6;
	fma.rn.f32 	%f81, %f80, %f79, 0fBDF8CDCC;
	fma.rn.f32 	%f82, %f81, %f79, 0f3E0F2955;
	fma.rn.f32 	%f83, %f82, %f79, 0fBE2AD8B9;
	fma.rn.f32 	%f84, %f83, %f79, 0f3E4CED0B;
	fma.rn.f32 	%f85, %f84, %f79, 0fBE7FFF22;
	fma.rn.f32 	%f86, %f85, %f79, 0f3EAAAA78;
	fma.rn.f32 	%f87, %f86, %f79, 0fBF000000;
	mul.f32 	%f88, %f79, %f87;
	fma.rn.f32 	%f89, %f88, %f79, %f79;
	fma.rn.f32 	%f90, %f78, 0f3F317218, %f89;
	setp.gt.u32 	%p23, %r64, 2139095039;
	fma.rn.f32 	%f91, %f74, 0f7F800000, 0f7F800000;
	selp.f32 	%f92, %f91, %f90, %p23;
	setp.eq.f32 	%p24, %f74, 0f00000000;
	div.rn.f32 	%f93, %f92, 0f3F317218;
	selp.f32 	%f94, 0fFF800000, %f93, %p24;
	fma.rn.f32 	%f104, %f72, %f94, %f104;
$L__BB0_21:
	cvt.rn.f32.s32 	%f95, %r5;
	div.rn.f32 	%f96, %f95, %f1;
	mul.f32 	%f97, %f104, %f96;
	sub.f32 	%f105, %f105, %f97;
$L__BB0_22:
	add.s32 	%r20, %r68, 1;
	setp.ne.s32 	%p25, %r68, %r3;
	mov.u32 	%r68, %r20;
	@%p25 bra 	$L__BB0_8;
$L__BB0_23:
	cvta.to.global.u64 	%rd20, %rd3;
	add.s64 	%rd22, %rd20, %rd8;
	st.global.f32 	[%rd22], %f105;
$L__BB0_24:
	ret;

}
	// .globl	_Z17getInfoGainOfDataPiiS_S_
.visible .entry _Z17getInfoGainOfDataPiiS_S_(
	.param .u64 .ptr .align 1 _Z17getInfoGainOfDataPiiS_S__param_0,
	.param .u32 _Z17getInfoGainOfDataPiiS_S__param_1,
	.param .u64 .ptr .align 1 _Z17getInfoGainOfDataPiiS_S__param_2,
	.param .u64 .ptr .align 1 _Z17getInfoGainOfDataPiiS_S__param_3
)
{
	.reg .pred 	%p<28>;
	.reg .b32 	%r<69>;
	.reg .b32 	%f<152>;
	.reg .b64 	%rd<11>;
	// demoted variable
	.shared .align 4 .b8 _ZZ17getInfoGainOfDataPiiS_S_E17value_class_count[40];
	ld.param.u64 	%rd1, [_Z17getInfoGainOfDataPiiS_S__param_0];
	ld.param.u32 	%r24, [_Z17getInfoGainOfDataPiiS_S__param_1];
	ld.param.u64 	%rd2, [_Z17getInfoGainOfDataPiiS_S__param_2];
	ld.param.u64 	%rd3, [_Z17getInfoGainOfDataPiiS_S__param_3];
	mov.u32 	%r1, %tid.x;
	setp.gt.u32 	%p1, %r1, 9;
	@%p1 bra 	$L__BB1_2;
	shl.b32 	%r25, %r1, 2;
	mov.u32 	%r26, _ZZ17getInfoGainOfDataPiiS_S_E17value_class_count;
	add.s32 	%r27, %r26, %r25;
	mov.b32 	%r28, 0;
	st.shared.u32 	[%r27], %r28;
$L__BB1_2:
	bar.sync 	0;
	cvta.to.global.u64 	%rd4, %rd1;
	mul.wide.u32 	%rd5, %r1, 4;
	add.s64 	%rd6, %rd4, %rd5;
	ld.global.u32 	%r29, [%rd6];
	mul.lo.s32 	%r30, %r29, 104;
	cvta.to.global.u64 	%rd7, %rd2;
	mul.wide.s32 	%rd8, %r30, 4;
	add.s64 	%rd9, %rd7, %rd8;
	ld.global.u32 	%r31, [%rd9+412];
	shl.b32 	%r32, %r31, 2;
	mov.u32 	%r33, _ZZ17getInfoGainOfDataPiiS_S_E17value_class_count;
	add.s32 	%r34, %r33, %r32;
	atom.shared.add.u32 	%r35, [%r34], 1;
	bar.sync 	0;
	setp.ne.s32 	%p2, %r1, 0;
	@%p2 bra 	$L__BB1_22;
	cvta.to.global.u64 	%rd10, %rd3;
	ld.global.u32 	%r2, [%rd10+412];
	setp.lt.s32 	%p3, %r2, 1;
	mov.f32 	%f143, 0f00000000;
	@%p3 bra 	$L__BB1_21;
	cvt.rn.f32.s32 	%f1, %r24;
	and.b32  	%r3, %r2, 3;
	setp.lt.u32 	%p4, %r2, 4;
	mov.b32 	%r66, 1;
	mov.f32 	%f143, 0f00000000;
	@%p4 bra 	$L__BB1_16;
	add.s32 	%r63, %r33, 8;
	and.b32  	%r40, %r2, 2147483644;
	neg.s32 	%r65, %r40;
	mov.f32 	%f143, 0f00000000;
	mov.b32 	%r64, 0;
$L__BB1_6:
	ld.shared.u32 	%r8, [%r63+-4];
	setp.eq.s32 	%p5, %r8, 0;
	@%p5 bra 	$L__BB1_8;
	cvt.rn.f32.s32 	%f21, %r8;
	div.rn.f32 	%f22, %f21, %f1;
	setp.lt.f32 	%p6, %f22, 0f00800000;
	mul.f32 	%f23, %f22, 0f4B000000;
	selp.f32 	%f24, %f23, %f22, %p6;
	selp.f32 	%f25, 0fC1B80000, 0f00000000, %p6;
	mov.b32 	%r41, %f24;
	add.s32 	%r42, %r41, -1059760811;
	and.b32  	%r43, %r42, -8388608;
	sub.s32 	%r44, %r41, %r43;
	mov.b32 	%f26, %r44;
	cvt.rn.f32.s32 	%f27, %r43;
	fma.rn.f32 	%f28, %f27, 0f34000000, %f25;
	add.f32 	%f29, %f26, 0fBF800000;
	fma.rn.f32 	%f30, %f29, 0fBE055027, 0f3E1039F6;
	fma.rn.f32 	%f31, %f30, %f29, 0fBDF8CDCC;
	fma.rn.f32 	%f32, %f31, %f29, 0f3E0F2955;
	fma.rn.f32 	%f33, %f32, %f29, 0fBE2AD8B9;
	fma.rn.f32 	%f34, %f33, %f29, 0f3E4CED0B;
	fma.rn.f32 	%f35, %f34, %f29, 0fBE7FFF22;
	fma.rn.f32 	%f36, %f35, %f29, 0f3EAAAA78;
	fma.rn.f32 	%f37, %f36, %f29, 0fBF000000;
	mul.f32 	%f38, %f29, %f37;
	fma.rn.f32 	%f39, %f38, %f29, %f29;
	fma.rn.f32 	%f40, %f28, 0f3F317218, %f39;
	setp.gt.u32 	%p7, %r41, 2139095039;
	fma.rn.f32 	%f41, %f24, 0f7F800000, 0f7F800000;
	selp.f32 	%f42, %f41, %f40, %p7;
	setp.eq.f32 	%p8, %f24, 0f00000000;
	div.rn.f32 	%f43, %f42, 0f3F317218;
	selp.f32 	%f44, 0fFF800000, %f43, %p8;
	fma.rn.f32 	%f143, %f22, %f44, %f143;
$L__BB1_8:
	ld.shared.u32 	%r9, [%r63];
	setp.eq.s32 	%p9, %r9, 0;
	@%p9 bra 	$L__BB1_10;
	cvt.rn.f32.s32 	%f45, %r9;
	div.rn.f32 	%f46, %f45, %f1;
	setp.lt.f32 	%p10, %f46, 0f00800000;
	mul.f32 	%f47, %f46, 0f4B000000;
	selp.f32 	%f48, %f47, %f46, %p10;
	selp.f32 	%f49, 0fC1B80000, 0f00000000, %p10;
	mov.b32 	%r45, %f48;
	add.s32 	%r46, %r45, -1059760811;
	and.b32  	%r47, %r46, -8388608;
	sub.s32 	%r48, %r45, %r47;
	mov.b32 	%f50, %r48;
	cvt.rn.f32.s32 	%f51, %r47;
	fma.rn.f32 	%f52, %f51, 0f34000000, %f49;
	add.f32 	%f53, %f50, 0fBF800000;
	fma.rn.f32 	%f54, %f53, 0fBE055027, 0f3E1039F6;
	fma.rn.f32 	%f55, %f54, %f53, 0fBDF8CDCC;
	fma.rn.f32 	%f56, %f55, %f53, 0f3E0F2955;
	fma.rn.f32 	%f57, %f56, %f53, 0fBE2AD8B9;
	fma.rn.f32 	%f58, %f57, %f53, 0f3E4CED0B;
	fma.rn.f32 	%f59, %f58, %f53, 0fBE7FFF22;
	fma.rn.f32 	%f60, %f59, %f53, 0f3EAAAA78;
	fma.rn.f32 	%f61, %f60, %f53, 0fBF000000;
	mul.f32 	%f62, %f53, %f61;
	fma.rn.f32 	%f63, %f62, %f53, %f53;
	fma.rn.f32 	%f64, %f52, 0f3F317218, %f63;
	setp.gt.u32 	%p11, %r45, 2139095039;
	fma.rn.f32 	%f65, %f48, 0f7F800000, 0f7F800000;
	selp.f32 	%f66, %f65, %f64, %p11;
	setp.eq.f32 	%p12, %f48, 0f00000000;
	div.rn.f32 	%f67, %f66, 0f3F317218;
	selp.f32 	%f68, 0fFF800000, %f67, %p12;
	fma.rn.f32 	%f143, %f46, %f68, %f143;
$L__BB1_10:
	ld.shared.u32 	%r10, [%r63+4];
	setp.eq.s32 	%p13, %r10, 0;
	@%p13 bra 	$L__BB1_12;
	cvt.rn.f32.s32 	%f69, %r10;
	div.rn.f32 	%f70, %f69, %f1;
	setp.lt.f32 	%p14, %f70, 0f00800000;
	mul.f32 	%f71, %f70, 0f4B000000;
	selp.f32 	%f72, %f71, %f70, %p14;
	selp.f32 	%f73, 0fC1B80000, 0f00000000, %p14;
	mov.b32 	%r49, %f72;
	add.s32 	%r50, %r49, -1059760811;
	and.b32  	%r51, %r50, -8388608;
	sub.s32 	%r52, %r49, %r51;
	mov.b32 	%f74, %r52;
	cvt.rn.f32.s32 	%f75, %r51;
	fma.rn.f32 	%f76, %f75, 0f34000000, %f73;
	add.f32 	%f77, %f74, 0fBF800000;
	fma.rn.f32 	%f78, %f77, 0fBE055027, 0f3E1039F6;
	fma.rn.f32 	%f79, %f78, %f77, 0fBDF8CDCC;
	fma.rn.f32 	%f80, %f79, %f77, 0f3E0F2955;
	fma.rn.f32 	%f81, %f80, %f77, 0fBE2AD8B9;
	fma.rn.f32 	%f82, %f81, %f77, 0f3E4CED0B;
	fma.rn.f32 	%f83, %f82, %f77, 0fBE7FFF22;
	fma.rn.f32 	%f84, %f83, %f77, 0f3EAAAA78;
	fma.rn.f32 	%f85, %f84, %f77, 0fBF000000;
	mul.f32 	%f86, %f77, %f85;
	fma.rn.f32 	%f87, %f86, %f77, %f77;
	fma.rn.f32 	%f88, %f76, 0f3F317218, %f87;
	setp.gt.u32 	%p15, %r49, 2139095039;
	fma.rn.f32 	%f89, %f72, 0f7F800000, 0f7F800000;
	selp.f32 	%f90, %f89, %f88, %p15;
	setp.eq.f32 	%p16, %f72, 0f00000000;
	div.rn.f32 	%f91, %f90, 0f3F317218;
	selp.f32 	%f92, 0fFF800000, %f91, %p16;
	fma.rn.f32 	%f143, %f70, %f92, %f143;
$L__BB1_12:
	ld.shared.u32 	%r11, [%r63+8];
	setp.eq.s32 	%p17, %r11, 0;
	@%p17 bra 	$L__BB1_14;
	cvt.rn.f32.s32 	%f93, %r11;
	div.rn.f32 	%f94, %f93, %f1;
	setp.lt.f32 	%p18, %f94, 0f00800000;
	mul.f32 	%f95, %f94, 0f4B000000;
	selp.f32 	%f96, %f95, %f94, %p18;
	selp.f32 	%f97, 0fC1B80000, 0f00000000, %p18;
	mov.b32 	%r53, %f96;
	add.s32 	%r54, %r53, -1059760811;
	and.b32  	%r55, %r54, -8388608;
	sub.s32 	%r56, %r53, %r55;
	mov.b32 	%f98, %r56;
	cvt.rn.f32.s32 	%f99, %r55;
	fma.rn.f32 	%f100, %f99, 0f34000000, %f97;
	add.f32 	%f101, %f98, 0fBF800000;
	fma.rn.f32 	%f102, %f101, 0fBE055027, 0f3E1039F6;
	fma.rn.f32 	%f103, %f102, %f101, 0fBDF8CDCC;
	fma.rn.f32 	%f104, %f103, %f101, 0f3E0F2955;
	fma.rn.f32 	%f105, %f104, %f101, 0fBE2AD8B9;
	fma.rn.f32 	%f106, %f105, %f101, 0f3E4CED0B;
	fma.rn.f32 	%f107, %f106, %f101, 0fBE7FFF22;
	fma.rn.f32 	%f108, %f107, %f101, 0f3EAAAA78;
	fma.rn.f32 	%f109, %f108, %f101, 0fBF000000;
	mul.f32 	%f110, %f101, %f109;
	fma.rn.f32 	%f111, %f110, %f101, %f101;
	fma.rn.f32 	%f112, %f100, 0f3F317218, %f111;
	setp.gt.u32 	%p19, %r53, 2139095039;
	fma.rn.f32 	%f113, %f96, 0f7F800000, 0f7F800000;
	selp.f32 	%f114, %f113, %f112, %p19;
	setp.eq.f32 	%p20, %f96, 0f00000000;
	div.rn.f32 	%f115, %f114, 0f3F317218;
	selp.f32 	%f116, 0fFF800000, %f115, %p20;
	fma.rn.f32 	%f143, %f94, %f116, %f143;
$L__BB1_14:
	add.s32 	%r65, %r65, 4;
	add.s32 	%r64, %r64, 4;
	add.s32 	%r63, %r63, 16;
	setp.ne.s32 	%p21, %r65, 0;
	@%p21 bra 	$L__BB1_6;
	add.s32 	%r66, %r64, 1;
$L__BB1_16:
	setp.eq.s32 	%p22, %r3, 0;
	@%p22 bra 	$L__BB1_21;
	shl.b32 	%r57, %r66, 2;
	add.s32 	%r68, %r33, %r57;
	neg.s32 	%r67, %r3;
$L__BB1_18:
	.pragma "nounroll";
	ld.shared.u32 	%r21, [%r68];
	setp.eq.s32 	%p23, %r21, 0;
	@%p23 bra 	$L__BB1_20;
	cvt.rn.f32.s32 	%f117, %r21;
	div.rn.f32 	%f118, %f117, %f1;
	setp.lt.f32 	%p24, %f118, 0f00800000;
	mul.f32 	%f119, %f118, 0f4B000000;
	selp.f32 	%f120, %f119, %f118, %p24;
	selp.f32 	%f121, 0fC1B80000, 0f00000000, %p24;
	mov.b32 	%r59, %f120;
	add.s32 	%r60, %r59, -1059760811;
	and.b32  	%r61, %r60, -8388608;
	sub.s32 	%r62, %r59, %r61;
	mov.b32 	%f122, %r62;
	cvt.rn.f32.s32 	%f123, %r61;
	fma.rn.f32 	%f124, %f123, 0f34000000, %f121;
	add.f32 	%f125, %f122, 0fBF800000;
	fma.rn.f32 	%f126, %f125, 0fBE055027, 0f3E1039F6;
	fma.rn.f32 	%f127, %f126, %f125, 0fBDF8CDCC;
	fma.rn.f32 	%f128, %f127, %f125, 0f3E0F2955;
	fma.rn.f32 	%f129, %f128, %f125, 0fBE2AD8B9;
	fma.rn.f32 	%f130, %f129, %f125, 0f3E4CED0B;
	fma.rn.f32 	%f131, %f130, %f125, 0fBE7FFF22;
	fma.rn.f32 	%f132, %f131, %f125, 0f3EAAAA78;
	fma.rn.f32 	%f133, %f132, %f125, 0fBF000000;
	mul.f32 	%f134, %f125, %f133;
	fma.rn.f32 	%f135, %f134, %f125, %f125;
	fma.rn.f32 	%f136, %f124, 0f3F317218, %f135;
	setp.gt.u32 	%p25, %r59, 2139095039;
	fma.rn.f32 	%f137, %f120, 0f7F800000, 0f7F800000;
	selp.f32 	%f138, %f137, %f136, %p25;
	setp.eq.f32 	%p26, %f120, 0f00000000;
	div.rn.f32 	%f139, %f138, 0f3F317218;
	selp.f32 	%f140, 0fFF800000, %f139, %p26;
	fma.rn.f32 	%f143, %f118, %f140, %f143;
$L__BB1_20:
	add.s32 	%r68, %r68, 4;
	add.s32 	%r67, %r67, 1;
	setp.ne.s32 	%p27, %r67, 0;
	@%p27 bra 	$L__BB1_18;
$L__BB1_21:
	neg.f32 	%f141, %f143;
	st.global.f32 	[device_infoGainOfData], %f141;
$L__BB1_22:
	ret;

}
	// .globl	_Z14getCardinalityPiS_
.visible .entry _Z14getCardinalityPiS_(
	.param .u64 .ptr .align 1 _Z14getCardinalityPiS__param_0,
	.param .u64 .ptr .align 1 _Z14getCardinalityPiS__param_1
)
{
	.reg .pred 	%p<8>;
	.reg .b32 	%r<29>;
	.reg .b64 	%rd<9>;
	// demoted variable
	.shared .align 4 .b8 _ZZ14getCardinalityPiS_E1x[40];
	ld.param.u64 	%rd1, [_Z14getCardinalityPiS__param_0];
	ld.param.u64 	%rd2, [_Z14getCardinalityPiS__param_1];
	mov.u32 	%r1, %ctaid.x;
	mov.u32 	%r2, %tid.x;
	setp.gt.u32 	%p1, %r2, 9;
	shl.b32 	%r4, %r2, 2;
	mov.u32 	%r5, _ZZ14getCardinalityPiS_E1x;
	add.s32 	%r3, %r5, %r4;
	@%p1 bra 	$L__BB2_2;
	mov.b32 	%r6, 0;
	st.shared.u32 	[%r3], %r6;
$L__BB2_2:
	bar.sync 	0;
	setp.eq.s32 	%p2, %r1, 0;
	@%p2 bra 	$L__BB2_13;
	mad.lo.s32 	%r7, %r2, 104, %r1;
	cvta.to.global.u64 	%rd3, %rd1;
	mul.wide.u32 	%rd4, %r7, 4;
	add.s64 	%rd5, %rd3, %rd4;
	ld.global.u32 	%r8, [%rd5];
	shl.b32 	%r9, %r8, 2;
	add.s32 	%r11, %r5, %r9;
	mov.b32 	%r12, 1;
	st.shared.u32 	[%r11], %r12;
	bar.sync 	0;
	setp.gt.u32 	%p3, %r2, 4;
	@%p3 bra 	$L__BB2_5;
	add.s32 	%r14, %r3, %r4;
	ld.shared.u32 	%r15, [%r14+4];
	ld.shared.u32 	%r16, [%r14];
	add.s32 	%r17, %r16, %r15;
	st.shared.u32 	[%r14], %r17;
$L__BB2_5:
	bar.sync 	0;
	setp.gt.u32 	%p4, %r2, 1;
	@%p4 bra 	$L__BB2_7;
	mad.lo.s32 	%r18, %r2, 12, %r3;
	ld.shared.u32 	%r19, [%r18+8];
	ld.shared.u32 	%r20, [%r18];
	add.s32 	%r21, %r20, %r19;
	st.shared.u32 	[%r18], %r21;
$L__BB2_7:
	bar.sync 	0;
	setp.ne.s32 	%p5, %r2, 0;
	@%p5 bra 	$L__BB2_9;
	ld.shared.u32 	%r22, [_ZZ14getCardinalityPiS_E1x+16];
	ld.shared.u32 	%r23, [_ZZ14getCardinalityPiS_E1x];
	add.s32 	%r24, %r23, %r22;
	st.shared.u32 	[_ZZ14getCardinalityPiS_E1x], %r24;
$L__BB2_9:
	setp.ne.s32 	%p6, %r2, 0;
	bar.sync 	0;
	@%p6 bra 	$L__BB2_11;
	ld.shared.u32 	%r25, [_ZZ14getCardinalityPiS_E1x+32];
	ld.shared.u32 	%r26, [_ZZ14getCardinalityPiS_E1x];
	add.s32 	%r27, %r26, %r25;
	st.shared.u32 	[_ZZ14getCardinalityPiS_E1x], %r27;
$L__BB2_11:
	setp.ne.s32 	%p7, %r2, 0;
	bar.sync 	0;
	@%p7 bra 	$L__BB2_13;
	ld.shared.u32 	%r28, [_ZZ14getCardinalityPiS_E1x];
	cvta.to.global.u64 	%rd6, %rd2;
	mul.wide.u32 	%rd7, %r1, 4;
	add.s64 	%rd8, %rd6, %rd7;
	st.global.u32 	[%rd8], %r28;
$L__BB2_13:
	bar.sync 	0;
	ret;

}


// ===== COMPILED SASS (sm_100) =====

	.target	sm_100

	.elftype	@"ET_EXEC"


//--------------------- .note.nv.tkinfo           --------------------------
	.section	.note.nv.tkinfo,"",@"SHT_NOTE"
	.sectionflags	@"SHF_NOTE_NV_TKINFO"
	.tkinfo
        /*0018*/ 	.word	0x00000002
        /*0030*/ 	.string	""
        /*0030*/ 	.string	"ptxas"
        /*0030*/ 	.string	"Cuda compilation tools, release 13.0, V13.0.88"
        /*0030*/ 	.string	"Build cuda_13.0.r13.0/compiler.36424714_0"
        /*0030*/ 	.string	"-arch sm_100 -m 64 "



//--------------------- .note.nv.cuinfo           --------------------------
	.section	.note.nv.cuinfo,"",@"SHT_NOTE"
	.sectionflags	@"SHF_NOTE_NV_CUINFO"
        /*0018*/ 	.short	0x0002
        /*001a*/ 	.short	0x0064
        /*001c*/ 	.short	0x0082
	.zero		2


//--------------------- .nv.info                  --------------------------
	.section	.nv.info,"",@"SHT_CUDA_INFO"
	.align	4


	//----- nvinfo : EIATTR_REGCOUNT
	.align		4
        /*0000*/ 	.byte	0x04, 0x2f
        /*0002*/ 	.short	(.L_2 - .L_1)
	.align		4
.L_1:
        /*0004*/ 	.word	index@(_Z19getInformationGainsPiS_iPfS_S_)
        /*0008*/ 	.word	0x0000001c


	//----- nvinfo : EIATTR_FRAME_SIZE
	.align		4
.L_2:
        /*000c*/ 	.byte	0x04, 0x11
        /*000e*/ 	.short	(.L_4 - .L_3)
	.align		4
.L_3:
        /*0010*/ 	.word	index@($__internal_1_$__cuda_sm3x_div_rn_noftz_f32_slowpath)
        /*0014*/ 	.word	0x00000000


	//----- nvinfo : EIATTR_FRAME_SIZE
	.align		4
.L_4:
        /*0018*/ 	.byte	0x04, 0x11
        /*001a*/ 	.short	(.L_6 - .L_5)
	.align		4
.L_5:
        /*001c*/ 	.word	index@(_Z19getInformationGainsPiS_iPfS_S_)
        /*0020*/ 	.word	0x00000000


	//----- nvinfo : EIATTR_REGCOUNT
	.align		4
.L_6:
        /*0024*/ 	.byte	0x04, 0x2f
        /*0026*/ 	.short	(.L_8 - .L_7)
	.align		4
.L_7:
        /*0028*/ 	.word	index@(_Z17getInfoGainOfDataPiiS_S_)
        /*002c*/ 	.word	0x00000012


	//----- nvinfo : EIATTR_FRAME_SIZE
	.align		4
.L_8:
        /*0030*/ 	.byte	0x04, 0x11
        /*0032*/ 	.short	(.L_10 - .L_9)
	.align		4
.L_9:
        /*0034*/ 	.word	index@($__internal_0_$__cuda_sm3x_div_rn_noftz_f32_slowpath)
        /*0038*/ 	.word	0x00000000


	//----- nvinfo : EIATTR_FRAME_SIZE
	.align		4
.L_10:
        /*003c*/ 	.byte	0x04, 0x11
        /*003e*/ 	.short	(.L_12 - .L_11)
	.align		4
.L_11:
        /*0040*/ 	.word	index@(_Z17getInfoGainOfDataPiiS_S_)
        /*0044*/ 	.word	0x00000000


	//----- nvinfo : EIATTR_REGCOUNT
	.align		4
.L_12:
        /*0048*/ 	.byte	0x04, 0x2f
        /*004a*/ 	.short	(.L_14 - .L_13)
	.align		4
.L_13:
        /*004c*/ 	.word	index@(_Z14getCardinalityPiS_)
        /*0050*/ 	.word	0x00000010


	//----- nvinfo : EIATTR_FRAME_SIZE
	.align		4
.L_14:
        /*0054*/ 	.byte	0x04, 0x11
        /*0056*/ 	.short	(.L_16 - .L_15)
	.align		4
.L_15:
        /*0058*/ 	.word	index@(_Z14getCardinalityPiS_)
        /*005c*/ 	.word	0x00000000


	//----- nvinfo : EIATTR_MIN_STACK_SIZE
	.align		4
.L_16:
        /*0060*/ 	.byte	0x04, 0x12
        /*0062*/ 	.short	(.L_18 - .L_17)
	.align		4
.L_17:
        /*0064*/ 	.word	index@(_Z14getCardinalityPiS_)
        /*0068*/ 	.word	0x00000000


	//----- nvinfo : EIATTR_MIN_STACK_SIZE
	.align		4
.L_18:
        /*006c*/ 	.byte	0x04, 0x12
        /*006e*/ 	.short	(.L_20 - .L_19)
	.align		4
.L_19:
        /*0070*/ 	.word	index@(_Z17getInfoGainOfDataPiiS_S_)
        /*0074*/ 	.word	0x00000000


	//----- nvinfo : EIATTR_MIN_STACK_SIZE
	.align		4
.L_20:
        /*0078*/ 	.byte	0x04, 0x12
        /*007a*/ 	.short	(.L_22 - .L_21)
	.align		4
.L_21:
        /*007c*/ 	.word	index@(_Z19getInformationGainsPiS_iPfS_S_)
        /*0080*/ 	.word	0x00000000
.L_22:


//--------------------- .nv.compat                --------------------------
	.section	.nv.compat,"",@"SHT_CUDA_COMPAT_INFO"
	.align	4
        /*0000*/ 	.byte	0x02, 0x09, 0x00, 0x00, 0x02, 0x02, 0x01, 0x00, 0x02, 0x05, 0x05, 0x00, 0x03, 0x07, 0x01, 0x01
        /*0010*/ 	.byte	0x02, 0x03, 0x00, 0x00, 0x02, 0x06, 0x01, 0x00, 0x04, 0x0b, 0x08, 0x00, 0x01, 0x00, 0x00, 0x00
        /*0020*/ 	.byte	0x00, 0x00, 0x00, 0x00


//--------------------- .nv.info._Z14getCardinalityPiS_ --------------------------
	.section	.nv.info._Z14getCardinalityPiS_,"",@"SHT_CUDA_INFO"
	.sectionflags	@""
	.align	4


	//----- nvinfo : EIATTR_CUDA_API_VERSION
	.align		4
        /*0000*/ 	.byte	0x04, 0x37
        /*0002*/ 	.short	(.L_24 - .L_23)
.L_23:
        /*0004*/ 	.word	0x00000082


	//----- nvinfo : EIATTR_KPARAM_INFO
	.align		4
.L_24:
        /*0008*/ 	.byte	0x04, 0x17
        /*000a*/ 	.short	(.L_26 - .L_25)
.L_25:
        /*000c*/ 	.word	0x00000000
        /*0010*/ 	.short	0x0001
        /*0012*/ 	.short	0x0008
        /*0014*/ 	.byte	0x00, 0xf5, 0x21, 0x00


	//----- nvinfo : EIATTR_KPARAM_INFO
	.align		4
.L_26:
        /*0018*/ 	.byte	0x04, 0x17
        /*001a*/ 	.short	(.L_28 - .L_27)
.L_27:
        /*001c*/ 	.word	0x00000000
        /*0020*/ 	.short	0x0000
        /*0022*/ 	.short	0x0000
        /*0024*/ 	.byte	0x00, 0xf5, 0x21, 0x00


	//----- nvinfo : EIATTR_SPARSE_MMA_MASK
	.align		4
.L_28:
        /*0028*/ 	.byte	0x03, 0x50
        /*002a*/ 	.short	0x0000


	//----- nvinfo : EIATTR_MAXREG_COUNT
	.align		4
        /*002c*/ 	.byte	0x03, 0x1b
        /*002e*/ 	.short	0x00ff


	//----- nvinfo : EIATTR_NUM_BARRIERS
	.align		4
        /*0030*/ 	.byte	0x02, 0x4c
        /*0032*/ 	.byte	0x01
	.zero		1


	//----- nvinfo : EIATTR_MERCURY_ISA_VERSION
	.align		4
        /*0034*/ 	.byte	0x03, 0x5f
        /*0036*/ 	.short	0x0101


	//----- nvinfo : EIATTR_VRC_CTA_INIT_COUNT
	.align		4
        /*0038*/ 	.byte	0x02, 0x4a
	.zero		1
	.zero		1


	//----- nvinfo : EIATTR_EXIT_INSTR_OFFSETS
	.align		4
        /*003c*/ 	.byte	0x04, 0x1c
        /*003e*/ 	.short	(.L_30 - .L_29)


	//   ....[0]....
.L_29:
        /*0040*/ 	.word	0x00000330


	//----- nvinfo : EIATTR_CBANK_PARAM_SIZE
	.align		4
.L_30:
        /*0044*/ 	.byte	0x03, 0x19
        /*0046*/ 	.short	0x0010


	//----- nvinfo : EIATTR_PARAM_CBANK
	.align		4
        /*0048*/ 	.byte	0x04, 0x0a
        /*004a*/ 	.short	(.L_32 - .L_31)
	.align		4
.L_31:
        /*004c*/ 	.word	index@(.nv.constant0._Z14getCardinalityPiS_)
        /*0050*/ 	.short	0x0380
        /*0052*/ 	.short	0x0010


	//----- nvinfo : EIATTR_SW_WAR
	.align		4
.L_32:
        /*0054*/ 	.byte	0x04, 0x36
        /*0056*/ 	.short	(.L_34 - .L_33)
.L_33:
        /*0058*/ 	.word	0x00000008
.L_34:


//--------------------- .nv.info._Z17getInfoGainOfDataPiiS_S_ --------------------------
	.section	.nv.info._Z17getInfoGainOfDataPiiS_S_,"",@"SHT_CUDA_INFO"
	.sectionflags	@""
	.align	4


	//----- nvinfo : EIATTR_CUDA_API_VERSION
	.align		4
        /*0000*/ 	.byte	0x04, 0x37
        /*0002*/ 	.short	(.L_36 - .L_35)
.L_35:
        /*0004*/ 	.word	0x00000082


	//----- nvinfo : EIATTR_KPARAM_INFO
	.align		4
.L_36:
        /*0008*/ 	.byte	0x04, 0x17
        /*000a*/ 	.short	(.L_38 - .L_37)
.L_37:
        /*000c*/ 	.word	0x00000000
        /*0010*/ 	.short	0x0003
        /*0012*/ 	.short	0x0018
        /*0014*/ 	.byte	0x00, 0xf5, 0x21, 0x00


	//----- nvinfo : EIATTR_KPARAM_INFO
	.align		4
.L_38:
        /*0018*/ 	.byte	0x04, 0x17
        /*001a*/ 	.short	(.L_40 - .L_39)
.L_39:
        /*001c*/ 	.word	0x00000000
        /*0020*/ 	.short	0x0002
        /*0022*/ 	.short	0x0010
        /*0024*/ 	.byte	0x00, 0xf5, 0x21, 0x00


	//----- nvinfo : EIATTR_KPARAM_INFO
	.align		4
.L_40:
        /*0028*/ 	.byte	0x04, 0x17
        /*002a*/ 	.short	(.L_42 - .L_41)
.L_41:
        /*002c*/ 	.word	0x00000000
        /*0030*/ 	.short	0x0001
        /*0032*/ 	.short	0x0008
        /*0034*/ 	.byte	0x00, 0xf0, 0x11, 0x00


	//----- nvinfo : EIATTR_KPARAM_INFO
	.align		4
.L_42:
        /*0038*/ 	.byte	0x04, 0x17
        /*003a*/ 	.short	(.L_44 - .L_43)
.L_43:
        /*003c*/ 	.word	0x00000000
        /*0040*/ 	.short	0x0000
        /*0042*/ 	.short	0x0000
        /*0044*/ 	.byte	0x00, 0xf5, 0x21, 0x00


	//----- nvinfo : EIATTR_SPARSE_MMA_MASK
	.align		4
.L_44:
        /*0048*/ 	.byte	0x03, 0x50
        /*004a*/ 	.short	0x0000


	//----- nvinfo : EIATTR_MAXREG_COUNT
	.align		4
        /*004c*/ 	.byte	0x03, 0x1b
        /*004e*/ 	.short	0x00ff


	//----- nvinfo : EIATTR_NUM_BARRIERS
	.align		4
        /*0050*/ 	.byte	0x02, 0x4c
        /*0052*/ 	.byte	0x01
	.zero		1


	//----- nvinfo : EIATTR_MERCURY_ISA_VERSION
	.align		4
        /*0054*/ 	.byte	0x03, 0x5f
        /*0056*/ 	.short	0x0101


	//----- nvinfo : EIATTR_VRC_CTA_INIT_COUNT
	.align		4
        /*0058*/ 	.byte	0x02, 0x4a
	.zero		1
	.zero		1


	//----- nvinfo : EIATTR_EXIT_INSTR_OFFSETS
	.align		4
        /*005c*/ 	.byte	0x04, 0x1c
        /*005e*/ 	.short	(.L_46 - .L_45)


	//   ....[0]....
.L_45:
        /*0060*/ 	.word	0x00000150


	//   ....[1]....
        /*0064*/ 	.word	0x00001590


	//----- nvinfo : EIATTR_CRS_STACK_SIZE
	.align		4
.L_46:
        /*0068*/ 	.byte	0x04, 0x1e
        /*006a*/ 	.short	(.L_48 - .L_47)
.L_47:
        /*006c*/ 	.word	0x00000000


	//----- nvinfo : EIATTR_CBANK_PARAM_SIZE
	.align		4
.L_48:
        /*0070*/ 	.byte	0x03, 0x19
        /*0072*/ 	.short	0x0020


	//----- nvinfo : EIATTR_PARAM_CBANK
	.align		4
        /*0074*/ 	.byte	0x04, 0x0a
        /*0076*/ 	.short	(.L_50 - .L_49)
	.align		4
.L_49:
        /*0078*/ 	.word	index@(.nv.constant0._Z17getInfoGainOfDataPiiS_S_)
        /*007c*/ 	.short	0x0380
        /*007e*/ 	.short	0x0020


	//----- nvinfo : EIATTR_SW_WAR
	.align		4
.L_50:
        /*0080*/ 	.byte	0x04, 0x36
        /*0082*/ 	.short	(.L_52 - .L_51)
.L_51:
        /*0084*/ 	.word	0x00000008
.L_52:


//--------------------- .nv.info._Z19getInformationGainsPiS_iPfS_S_ --------------------------
	.section	.nv.info._Z19getInformationGainsPiS_iPfS_S_,"",@"SHT_CUDA_INFO"
	.sectionflags	@""
	.align	4


	//----- nvinfo : EIATTR_CUDA_API_VERSION
	.align		4
        /*0000*/ 	.byte	0x04, 0x37
        /*0002*/ 	.short	(.L_54 - .L_53)
.L_53:
        /*0004*/ 	.word	0x00000082


	//----- nvinfo : EIATTR_KPARAM_INFO
	.align		4
.L_54:
        /*0008*/ 	.byte	0x04, 0x17
        /*000a*/ 	.short	(.L_56 - .L_55)
.L_55:
        /*000c*/ 	.word	0x00000000
        /*0010*/ 	.short	0x0005
        /*0012*/ 	.short	0x0028
        /*0014*/ 	.byte	0x00, 0xf5, 0x21, 0x00


	//----- nvinfo : EIATTR_KPARAM_INFO
	.align		4
.L_56:
        /*0018*/ 	.byte	0x04, 0x17
        /*001a*/ 	.short	(.L_58 - .L_57)
.L_57:
        /*001c*/ 	.word	0x00000000
        /*0020*/ 	.short	0x0004
        /*0022*/ 	.short	0x0020
        /*0024*/ 	.byte	0x00, 0xf5, 0x21, 0x00


	//----- nvinfo : EIATTR_KPARAM_INFO
	.align		4
.L_58:
        /*0028*/ 	.byte	0x04, 0x17
        /*002a*/ 	.short	(.L_60 - .L_59)
.L_59:
        /*002c*/ 	.word	0x00000000
        /*0030*/ 	.short	0x0003
        /*0032*/ 	.short	0x0018
        /*0034*/ 	.byte	0x00, 0xf5, 0x21, 0x00


	//----- nvinfo : EIATTR_KPARAM_INFO
	.align		4
.L_60:
        /*0038*/ 	.byte	0x04, 0x17
        /*003a*/ 	.short	(.L_62 - .L_61)
.L_61:
        /*003c*/ 	.word	0x00000000
        /*0040*/ 	.short	0x0002
        /*0042*/ 	.short	0x0010
        /*0044*/ 	.byte	0x00, 0xf0, 0x11, 0x00


	//----- nvinfo : EIATTR_KPARAM_INFO
	.align		4
.L_62:
        /*0048*/ 	.byte	0x04, 0x17
        /*004a*/ 	.short	(.L_64 - .L_63)
.L_63:
        /*004c*/ 	.word	0x00000000
        /*0050*/ 	.short	0x0001
        /*0052*/ 	.short	0x0008
        /*0054*/ 	.byte	0x00, 0xf5, 0x21, 0x00


	//----- nvinfo : EIATTR_KPARAM_INFO
	.align		4
.L_64:
        /*0058*/ 	.byte	0x04, 0x17
        /*005a*/ 	.short	(.L_66 - .L_65)
.L_65:
        /*005c*/ 	.word	0x00000000
        /*0060*/ 	.short	0x0000
        /*0062*/ 	.short	0x0000
        /*0064*/ 	.byte	0x00, 0xf5, 0x21, 0x00


	//----- nvinfo : EIATTR_SPARSE_MMA_MASK
	.align		4
.L_66:
        /*0068*/ 	.byte	0x03, 0x50
        /*006a*/ 	.short	0x0000


	//----- nvinfo : EIATTR_MAXREG_COUNT
	.align		4
        /*006c*/ 	.byte	0x03, 0x1b
        /*006e*/ 	.short	0x00ff


	//----- nvinfo : EIATTR_NUM_BARRIERS
	.align		4
        /*0070*/ 	.byte	0x02, 0x4c
        /*0072*/ 	.byte	0x01
	.zero		1


	//----- nvinfo : EIATTR_MERCURY_ISA_VERSION
	.align		4
        /*0074*/ 	.byte	0x03, 0x5f
        /*0076*/ 	.short	0x0101


	//----- nvinfo : EIATTR_VRC_CTA_INIT_COUNT
	.align		4
        /*0078*/ 	.byte	0x02, 0x4a
	.zero		1
	.zero		1


	//----- nvinfo : EIATTR_EXIT_INSTR_OFFSETS
	.align		4
        /*007c*/ 	.byte	0x04, 0x1c
        /*007e*/ 	.short	(.L_68 - .L_67)


	//   ....[0]....
.L_67:
        /*0080*/ 	.word	0x00000070


	//   ....[1]....
        /*0084*/ 	.word	0x00000090


	//   ....[2]....
        /*0088*/ 	.word	0x000000b0


	//   ....[3]....
        /*008c*/ 	.word	0x00000340


	//   ....[4]....
        /*0090*/ 	.word	0x000011f0


	//----- nvinfo : EIATTR_CRS_STACK_SIZE
	.align		4
.L_68:
        /*0094*/ 	.byte	0x04, 0x1e
        /*0096*/ 	.short	(.L_70 - .L_69)
.L_69:
        /*0098*/ 	.word	0x00000000


	//----- nvinfo : EIATTR_CBANK_PARAM_SIZE
	.align		4
.L_70:
        /*009c*/ 	.byte	0x03, 0x19
        /*009e*/ 	.short	0x0030


	//----- nvinfo : EIATTR_PARAM_CBANK
	.align		4
        /*00a0*/ 	.byte	0x04, 0x0a
        /*00a2*/ 	.short	(.L_72 - .L_71)
	.align		4
.L_71:
        /*00a4*/ 	.word	index@(.nv.constant0._Z19getInformationGainsPiS_iPfS_S_)
        /*00a8*/ 	.short	0x0380
        /*00aa*/ 	.short	0x0030


	//----- nvinfo : EIATTR_SW_WAR
	.align		4
.L_72:
        /*00ac*/ 	.byte	0x04, 0x36
        /*00ae*/ 	.short	(.L_74 - .L_73)
.L_73:
        /*00b0*/ 	.word	0x00000008
.L_74:


//--------------------- .nv.callgraph             --------------------------
	.section	.nv.callgraph,"",@"SHT_CUDA_CALLGRAPH"
	.align	4
	.sectionentsize	8
	.align		4
        /*0000*/ 	.word	0x00000000
	.align		4
        /*0004*/ 	.word	0xffffffff
	.align		4
        /*0008*/ 	.word	0x00000000
	.align		4
        /*000c*/ 	.word	0xfffffffe
	.align		4
        /*0010*/ 	.word	0x00000000
	.align		4
        /*0014*/ 	.word	0xfffffffd
	.align		4
        /*0018*/ 	.word	0x00000000
	.align		4
        /*001c*/ 	.word	0xfffffffc


//--------------------- .nv.constant4             --------------------------
	.section	.nv.constant4,"a",@progbits
	.align	8
	.align		8
.nv.constant4:
        /*0000*/ 	.dword	device_infoGainOfData


//--------------------- .text._Z14getCardinalityPiS_ --------------------------
	.section	.text._Z14getCardinalityPiS_,"ax",@progbits
	.align	128
        .global         _Z14getCardinalityPiS_
        .type           _Z14getCardinalityPiS_,@function
        .size           _Z14getCardinalityPiS_,(.L_x_58 - _Z14getCardinalityPiS_)
        .other          _Z14getCardinalityPiS_,@"STO_CUDA_ENTRY STV_DEFAULT"
_Z14getCardinalityPiS_:
.text._Z14getCardinalityPiS_:
[----:B------:R-:W-:Y:S01]  /*0000*/  LDC R1, c[0x0][0x37c] ;  /* 0x0000df00ff017b82 */ /* 0x000fe20000000800 */
[----:B------:R-:W0:Y:S07]  /*0010*/  S2R R9, SR_TID.X ;  /* 0x0000000000097919 */ /* 0x000e2e0000002100 */
[----:B------:R-:W1:Y:S01]  /*0020*/  S2UR UR5, SR_CgaCtaId ;  /* 0x00000000000579c3 */ /* 0x000e620000008800 */
[----:B------:R-:W-:Y:S01]  /*0030*/  UMOV UR4, 0x400 ;  /* 0x0000040000047882 */ /* 0x000fe20000000000 */
[----:B------:R-:W2:Y:S01]  /*0040*/  S2R R11, SR_CTAID.X ;  /* 0x00000000000b7919 */ /* 0x000ea20000002500 */
[----:B-1----:R-:W-:Y:S01]  /*0050*/  ULEA UR4, UR5, UR4, 0x18 ;  /* 0x0000000405047291 */ /* 0x002fe2000f8ec0ff */
[----:B0-----:R-:W-:-:S05]  /*0060*/  ISETP.GT.U32.AND P0, PT, R9, 0x9, PT ;  /* 0x000000090900780c */ /* 0x001fca0003f04070 */
[----:B------:R-:W-:Y:S02]  /*0070*/  LEA R0, R9, UR4, 0x2 ;  /* 0x0000000409007c11 */ /* 0x000fe4000f8e10ff */
[----:B--2---:R-:W-:-:S06]  /*0080*/  ISETP.NE.AND P1, PT, R11, RZ, PT ;  /* 0x000000ff0b00720c */ /* 0x004fcc0003f25270 */
[----:B------:R0:W-:Y:S01]  /*0090*/  @!P0 STS [R0], RZ ;  /* 0x000000ff00008388 */ /* 0x0001e20000000800 */
[----:B------:R-:W-:Y:S06]  /*00a0*/  BAR.SYNC.DEFER_BLOCKING 0x0 ;  /* 0x0000000000007b1d */ /* 0x000fec0000010000 */
[----:B0-----:R-:W-:Y:S05]  /*00b0*/  @!P1 BRA `(.L_x_0) ;  /* 0x0000000000989947 */ /* 0x001fea0003800000 */
[----:B------:R-:W0:Y:S01]  /*00c0*/  LDC.64 R2, c[0x0][0x380] ;  /* 0x0000e000ff027b82 */ /* 0x000e220000000a00 */
[----:B------:R-:W1:Y:S01]  /*00d0*/  LDCU.64 UR6, c[0x0][0x358] ;  /* 0x00006b00ff0677ac */ /* 0x000e620008000a00 */
[----:B------:R-:W-:-:S04]  /*00e0*/  IMAD R5, R9, 0x68, R11 ;  /* 0x0000006809057824 */ /* 0x000fc800078e020b */
[----:B0-----:R-:W-:-:S06]  /*00f0*/  IMAD.WIDE.U32 R2, R5, 0x4, R2 ;  /* 0x0000000405027825 */ /* 0x001fcc00078e0002 */
[----:B-1----:R-:W2:Y:S01]  /*0100*/  LDG.E R2, desc[UR6][R2.64] ;  /* 0x0000000602027981 */ /* 0x002ea2000c1e1900 */
[----:B------:R-:W-:Y:S01]  /*0110*/  IMAD.MOV.U32 R13, RZ, RZ, 0x1 ;  /* 0x00000001ff0d7424 */ /* 0x000fe200078e00ff */
[C---:B------:R-:W-:Y:S02]  /*0120*/  ISETP.GT.U32.AND P1, PT, R9.reuse, 0x4, PT ;  /* 0x000000040900780c */ /* 0x040fe40003f24070 */
[----:B------:R-:W-:-:S11]  /*0130*/  ISETP.GT.U32.AND P0, PT, R9, 0x1, PT ;  /* 0x000000010900780c */ /* 0x000fd60003f04070 */
[C-C-:B------:R-:W-:Y:S02]  /*0140*/  @!P1 IMAD R5, R9.reuse, 0x4, R0.reuse ;  /* 0x0000000409059824 */ /* 0x140fe400078e0200 */
[----:B------:R-:W-:Y:S01]  /*0150*/  @!P0 IMAD R0, R9, 0xc, R0 ;  /* 0x0000000c09008824 */ /* 0x000fe200078e0200 */
[----:B--2---:R-:W-:-:S05]  /*0160*/  LEA R4, R2, UR4, 0x2 ;  /* 0x0000000402047c11 */ /* 0x004fca000f8e10ff */
[----:B------:R-:W-:Y:S01]  /*0170*/  STS [R4], R13 ;  /* 0x0000000d04007388 */ /* 0x000fe20000000800 */
[----:B------:R-:W-:Y:S06]  /*0180*/  BAR.SYNC.DEFER_BLOCKING 0x0 ;  /* 0x0000000000007b1d */ /* 0x000fec0000010000 */
[----:B------:R-:W-:Y:S04]  /*0190*/  @!P1 LDS R6, [R5+0x4] ;  /* 0x0000040005069984 */ /* 0x000fe80000000800 */
[----:B------:R-:W0:Y:S02]  /*01a0*/  @!P1 LDS R7, [R5] ;  /* 0x0000000005079984 */ /* 0x000e240000000800 */
[----:B0-----:R-:W-:-:S05]  /*01b0*/  @!P1 IADD3 R6, PT, PT, R6, R7, RZ ;  /* 0x0000000706069210 */ /* 0x001fca0007ffe0ff */
[----:B------:R-:W-:Y:S01]  /*01c0*/  @!P1 STS [R5], R6 ;  /* 0x0000000605009388 */ /* 0x000fe20000000800 */
[----:B------:R-:W-:Y:S01]  /*01d0*/  BAR.SYNC.DEFER_BLOCKING 0x0 ;  /* 0x0000000000007b1d */ /* 0x000fe20000010000 */
[----:B------:R-:W-:-:S05]  /*01e0*/  ISETP.NE.AND P1, PT, R9, RZ, PT ;  /* 0x000000ff0900720c */ /* 0x000fca0003f25270 */
[----:B------:R-:W-:Y:S04]  /*01f0*/  @!P0 LDS R2, [R0+0x8] ;  /* 0x0000080000028984 */ /* 0x000fe80000000800 */
[----:B------:R-:W0:Y:S02]  /*0200*/  @!P0 LDS R3, [R0] ;  /* 0x0000000000038984 */ /* 0x000e240000000800 */
[----:B0-----:R-:W-:-:S05]  /*0210*/  @!P0 IMAD.IADD R3, R2, 0x1, R3 ;  /* 0x0000000102038824 */ /* 0x001fca00078e0203 */
[----:B------:R-:W-:Y:S01]  /*0220*/  @!P0 STS [R0], R3 ;  /* 0x0000000300008388 */ /* 0x000fe20000000800 */
[----:B------:R-:W-:Y:S06]  /*0230*/  BAR.SYNC.DEFER_BLOCKING 0x0 ;  /* 0x0000000000007b1d */ /* 0x000fec0000010000 */
[----:B------:R-:W-:Y:S04]  /*0240*/  @!P1 LDS R2, [UR4+0x10] ;  /* 0x00001004ff029984 */ /* 0x000fe80008000800 */
[----:B------:R-:W0:Y:S02]  /*0250*/  @!P1 LDS R7, [UR4] ;  /* 0x00000004ff079984 */ /* 0x000e240008000800 */
[----:B0-----:R-:W-:-:S05]  /*0260*/  @!P1 IADD3 R7, PT, PT, R2, R7, RZ ;  /* 0x0000000702079210 */ /* 0x001fca0007ffe0ff */
[----:B------:R-:W-:Y:S01]  /*0270*/  @!P1 STS [UR4], R7 ;  /* 0x00000007ff009988 */ /* 0x000fe20008000804 */
[----:B------:R-:W-:Y:S06]  /*0280*/  BAR.SYNC.DEFER_BLOCKING 0x0 ;  /* 0x0000000000007b1d */ /* 0x000fec0000010000 */
[----:B------:R-:W-:Y:S04]  /*0290*/  @!P1 LDS R2, [UR4+0x20] ;  /* 0x00002004ff029984 */ /* 0x000fe80008000800 */
[----:B------:R-:W0:Y:S02]  /*02a0*/  @!P1 LDS R5, [UR4] ;  /* 0x00000004ff059984 */ /* 0x000e240008000800 */
[----:B0-----:R-:W-:-:S02]  /*02b0*/  @!P1 IMAD.IADD R5, R2, 0x1, R5 ;  /* 0x0000000102059824 */ /* 0x001fc400078e0205 */
[----:B------:R-:W0:Y:S03]  /*02c0*/  @!P1 LDC.64 R2, c[0x0][0x388] ;  /* 0x0000e200ff029b82 */ /* 0x000e260000000a00 */
[----:B------:R-:W-:Y:S05]  /*02d0*/  @!P1 STS [UR4], R5 ;  /* 0x00000005ff009988 */ /* 0x000fea0008000804 */
[----:B------:R-:W-:Y:S01]  /*02e0*/  BAR.SYNC.DEFER_BLOCKING 0x0 ;  /* 0x0000000000007b1d */ /* 0x000fe20000010000 */
[----:B0-----:R-:W-:-:S05]  /*02f0*/  @!P1 IMAD.WIDE.U32 R2, R11, 0x4, R2 ;  /* 0x000000040b029825 */ /* 0x001fca00078e0002 */
[----:B------:R-:W0:Y:S04]  /*0300*/  @!P1 LDS R9, [UR4] ;  /* 0x00000004ff099984 */ /* 0x000e280008000800 */
[----:B0-----:R0:W-:Y:S02]  /*0310*/  @!P1 STG.E desc[UR6][R2.64], R9 ;  /* 0x0000000902009986 */ /* 0x0011e4000c101906 */
.L_x_0:
[----:B------:R-:W-:Y:S06]  /*0320*/  BAR.SYNC.DEFER_BLOCKING 0x0 ;  /* 0x0000000000007b1d */ /* 0x000fec0000010000 */
[----:B------:R-:W-:Y:S05]  /*0330*/  EXIT ;  /* 0x000000000000794d */ /* 0x000fea0003800000 */
.L_x_1:
[----:B------:R-:W-:-:S00]  /*0340*/  BRA `(.L_x_1) ;  /* 0xfffffffc00fc7947 */ /* 0x000fc0000383ffff */
[----:B------:R-:W-:-:S00]  /*0350*/  NOP ;  /* 0x0000000000007918 */ /* 0x000fc00000000000 */
        /* <DEDUP_REMOVED lines=10> */
.L_x_58:


//--------------------- .text._Z17getInfoGainOfDataPiiS_S_ --------------------------
	.section	.text._Z17getInfoGainOfDataPiiS_S_,"ax",@progbits
	.align	128
        .global         _Z17getInfoGainOfDataPiiS_S_
        .type           _Z17getInfoGainOfDataPiiS_S_,@function
        .size           _Z17getInfoGainOfDataPiiS_S_,(.L_x_56 - _Z17getInfoGainOfDataPiiS_S_)
        .other          _Z17getInfoGainOfDataPiiS_S_,@"STO_CUDA_ENTRY STV_DEFAULT"
_Z17getInfoGainOfDataPiiS_S_:
.text._Z17getInfoGainOfDataPiiS_S_:
[----:B------:R-:W-:Y:S01]  /*0000*/  LDC R1, c[0x0][0x37c] ;  /* 0x0000df00ff017b82 */ /* 0x000fe20000000800 */
[----:B------:R-:W0:Y:S07]  /*0010*/  S2R R9, SR_TID.X ;  /* 0x0000000000097919 */ /* 0x000e2e0000002100 */
[----:B------:R-:W1:Y:S01]  /*0020*/  S2UR UR5, SR_CgaCtaId ;  /* 0x00000000000579c3 */ /* 0x000e620000008800 */
[----:B------:R-:W-:Y:S01]  /*0030*/  UMOV UR4, 0x400 ;  /* 0x0000040000047882 */ /* 0x000fe20000000000 */
[----:B------:R-:W2:Y:S06]  /*0040*/  LDCU.64 UR8, c[0x0][0x358] ;  /* 0x00006b00ff0877ac */ /* 0x000eac0008000a00 */
[----:B------:R-:W3:Y:S08]  /*0050*/  LDC.64 R2, c[0x0][0x380] ;  /* 0x0000e000ff027b82 */ /* 0x000ef00000000a00 */
[----:B------:R-:W4:Y:S01]  /*0060*/  LDC.64 R4, c[0x0][0x390] ;  /* 0x0000e400ff047b82 */ /* 0x000f220000000a00 */
[----:B-1----:R-:W-:Y:S01]  /*0070*/  ULEA UR5, UR5, UR4, 0x18 ;  /* 0x0000000405057291 */ /* 0x002fe2000f8ec0ff */
[C---:B0-----:R-:W-:Y:S01]  /*0080*/  ISETP.GT.U32.AND P0, PT, R9.reuse, 0x9, PT ;  /* 0x000000090900780c */ /* 0x041fe20003f04070 */
[----:B---3--:R-:W-:-:S12]  /*0090*/  IMAD.WIDE.U32 R2, R9, 0x4, R2 ;  /* 0x0000000409027825 */ /* 0x008fd800078e0002 */
[----:B------:R-:W-:-:S05]  /*00a0*/  @!P0 LEA R0, R9, UR5, 0x2 ;  /* 0x0000000509008c11 */ /* 0x000fca000f8e10ff */
[----:B------:R0:W-:Y:S01]  /*00b0*/  @!P0 STS [R0], RZ ;  /* 0x000000ff00008388 */ /* 0x0001e20000000800 */
[----:B------:R-:W-:Y:S06]  /*00c0*/  BAR.SYNC.DEFER_BLOCKING 0x0 ;  /* 0x0000000000007b1d */ /* 0x000fec0000010000 */
[----:B--2---:R-:W2:Y:S02]  /*00d0*/  LDG.E R2, desc[UR8][R2.64] ;  /* 0x0000000802027981 */ /* 0x004ea4000c1e1900 */
[----:B--2---:R-:W-:-:S04]  /*00e0*/  IMAD R7, R2, 0x68, RZ ;  /* 0x0000006802077824 */ /* 0x004fc800078e02ff */
[----:B----4-:R-:W-:-:S06]  /*00f0*/  IMAD.WIDE R4, R7, 0x4, R4 ;  /* 0x0000000407047825 */ /* 0x010fcc00078e0204 */
[----:B------:R-:W2:Y:S01]  /*0100*/  LDG.E R4, desc[UR8][R4.64+0x19c] ;  /* 0x00019c0804047981 */ /* 0x000ea2000c1e1900 */
[----:B------:R-:W-:Y:S02]  /*0110*/  ISETP.NE.AND P0, PT, R9, RZ, PT ;  /* 0x000000ff0900720c */ /* 0x000fe40003f05270 */
[----:B--2---:R-:W-:-:S05]  /*0120*/  LEA R6, R4, UR5, 0x2 ;  /* 0x0000000504067c11 */ /* 0x004fca000f8e10ff */
[----:B------:R0:W-:Y:S01]  /*0130*/  ATOMS.POPC.INC.32 RZ, [R6+URZ] ;  /* 0x0000000006ff7f8c */ /* 0x0001e2000d8000ff */
[----:B------:R-:W-:Y:S06]  /*0140*/  BAR.SYNC.DEFER_BLOCKING 0x0 ;  /* 0x0000000000007b1d */ /* 0x000fec0000010000 */
[----:B------:R-:W-:Y:S05]  /*0150*/  @P0 EXIT ;  /* 0x000000000000094d */ /* 0x000fea0003800000 */
[----:B------:R-:W0:Y:S02]  /*0160*/  LDC.64 R4, c[0x0][0x398] ;  /* 0x0000e600ff047b82 */ /* 0x000e240000000a00 */
[----:B0-----:R-:W2:Y:S01]  /*0170*/  LDG.E R0, desc[UR8][R4.64+0x19c] ;  /* 0x00019c0804007981 */ /* 0x001ea2000c1e1900 */
[----:B------:R-:W-:Y:S01]  /*0180*/  HFMA2 R2, -RZ, RZ, 0, 0 ;  /* 0x00000000ff027431 */ /* 0x000fe200000001ff */
[----:B--2---:R-:W-:-:S13]  /*0190*/  ISETP.GE.AND P0, PT, R0, 0x1, PT ;  /* 0x000000010000780c */ /* 0x004fda0003f06270 */
[----:B------:R-:W-:Y:S05]  /*01a0*/  @!P0 BRA `(.L_x_2) ;  /* 0x0000001000ec8947 */ /* 0x000fea0003800000 */
[----:B------:R-:W0:Y:S01]  /*01b0*/  LDCU UR4, c[0x0][0x388] ;  /* 0x00007100ff0477ac */ /* 0x000e220008000800 */
[C---:B------:R-:W-:Y:S02]  /*01c0*/  ISETP.GE.U32.AND P0, PT, R0.reuse, 0x4, PT ;  /* 0x000000040000780c */ /* 0x040fe40003f06070 */
[----:B------:R-:W-:Y:S02]  /*01d0*/  LOP3.LUT R4, R0, 0x3, RZ, 0xc0, !PT ;  /* 0x0000000300047812 */ /* 0x000fe400078ec0ff */
[----:B------:R-:W-:Y:S02]  /*01e0*/  MOV R2, RZ ;  /* 0x000000ff00027202 */ /* 0x000fe40000000f00 */
[----:B0-----:R-:W-:Y:S01]  /*01f0*/  I2FP.F32.S32 R5, UR4 ;  /* 0x0000000400057c45 */ /* 0x001fe20008201400 */
[----:B------:R-:W-:-:S06]  /*0200*/  UMOV UR4, 0x1 ;  /* 0x0000000100047882 */ /* 0x000fcc0000000000 */
[----:B------:R-:W-:Y:S05]  /*0210*/  @!P0 BRA `(.L_x_3) ;  /* 0x0000000c00c88947 */ /* 0x000fea0003800000 */
[----:B------:R-:W-:Y:S01]  /*0220*/  LOP3.LUT R0, R0, 0x7ffffffc, RZ, 0xc0, !PT ;  /* 0x7ffffffc00007812 */ /* 0x000fe200078ec0ff */
[----:B------:R-:W-:Y:S01]  /*0230*/  IMAD.MOV.U32 R2, RZ, RZ, RZ ;  /* 0x000000ffff027224 */ /* 0x000fe200078e00ff */
[----:B------:R-:W-:Y:S02]  /*0240*/  UIADD3 UR6, UPT, UPT, UR5, 0x8, URZ ;  /* 0x0000000805067890 */ /* 0x000fe4000fffe0ff */
[----:B------:R-:W-:Y:S01]  /*0250*/  IADD3 R6, PT, PT, -R0, RZ, RZ ;  /* 0x000000ff00067210 */ /* 0x000fe20007ffe1ff */
[----:B------:R-:W-:-:S09]  /*0260*/  UMOV UR4, URZ ;  /* 0x000000ff00047c82 */ /* 0x000fd20008000000 */
.L_x_16:
[----:B------:R-:W0:Y:S01]  /*0270*/  LDS R0, [UR6+-0x4] ;  /* 0xfffffc06ff007984 */ /* 0x000e220008000800 */
[----:B------:R-:W-:-:S04]  /*0280*/  IADD3 R6, PT, PT, R6, 0x4, RZ ;  /* 0x0000000406067810 */ /* 0x000fc80007ffe0ff */
[----:B------:R-:W-:Y:S02]  /*0290*/  ISETP.NE.AND P5, PT, R6, RZ, PT ;  /* 0x000000ff0600720c */ /* 0x000fe40003fa5270 */
[----:B0-----:R-:W-:-:S13]  /*02a0*/  ISETP.NE.AND P0, PT, R0, RZ, PT ;  /* 0x000000ff0000720c */ /* 0x001fda0003f05270 */
[----:B------:R-:W-:Y:S05]  /*02b0*/  @!P0 BRA `(.L_x_4) ;  /* 0x0000000000d88947 */ /* 0x000fea0003800000 */
[----:B------:R-:W0:Y:S01]  /*02c0*/  MUFU.RCP R8, R5 ;  /* 0x0000000500087308 */ /* 0x000e220000001000 */
[----:B------:R-:W-:-:S07]  /*02d0*/  I2FP.F32.S32 R0, R0 ;  /* 0x0000000000007245 */ /* 0x000fce0000201400 */
[----:B------:R-:W1:Y:S01]  /*02e0*/  FCHK P0, R0, R5 ;  /* 0x0000000500007302 */ /* 0x000e620000000000 */
[----:B0-----:R-:W-:-:S04]  /*02f0*/  FFMA R3, -R5, R8, 1 ;  /* 0x3f80000005037423 */ /* 0x001fc80000000108 */
[----:B------:R-:W-:-:S04]  /*0300*/  FFMA R3, R8, R3, R8 ;  /* 0x0000000308037223 */ /* 0x000fc80000000008 */
[----:B------:R-:W-:-:S04]  /*0310*/  FFMA R8, R0, R3, RZ ;  /* 0x0000000300087223 */ /* 0x000fc800000000ff */
[----:B------:R-:W-:-:S04]  /*0320*/  FFMA R7, -R5, R8, R0 ;  /* 0x0000000805077223 */ /* 0x000fc80000000100 */
[----:B------:R-:W-:Y:S01]  /*0330*/  FFMA R7, R3, R7, R8 ;  /* 0x0000000703077223 */ /* 0x000fe20000000008 */
[----:B-1----:R-:W-:Y:S06]  /*0340*/  @!P0 BRA `(.L_x_5) ;  /* 0x0000000000108947 */ /* 0x002fec0003800000 */
[----:B------:R-:W-:Y:S01]  /*0350*/  IMAD.MOV.U32 R3, RZ, RZ, R5 ;  /* 0x000000ffff037224 */ /* 0x000fe200078e0005 */
[----:B------:R-:W-:-:S07]  /*0360*/  MOV R8, 0x380 ;  /* 0x0000038000087802 */ /* 0x000fce0000000f00 */
[----:B------:R-:W-:Y:S05]  /*0370*/  CALL.REL.NOINC `($__internal_0_$__cuda_sm3x_div_rn_noftz_f32_slowpath) ;  /* 0x0000001000887944 */ /* 0x000fea0003c00000 */
[----:B------:R-:W-:-:S07]  /*0380*/  MOV R7, R0 ;  /* 0x0000000000077202 */ /* 0x000fce0000000f00 */
.L_x_5:
[C---:B------:R-:W-:Y:S01]  /*0390*/  FMUL R0, R7.reuse, 8388608 ;  /* 0x4b00000007007820 */ /* 0x040fe20000400000 */
[----:B------:R-:W-:Y:S01]  /*03a0*/  FSETP.GEU.AND P0, PT, R7, 1.175494350822287508e-38, PT ;  /* 0x008000000700780b */ /* 0x000fe20003f0e000 */
[----:B------:R-:W-:-:S03]  /*03b0*/  HFMA2 R9, -RZ, RZ, 1.5048828125, 33.21875 ;  /* 0x3e055027ff097431 */ /* 0x000fc600000001ff */
[----:B------:R-:W-:-:S04]  /*03c0*/  FSEL R3, R0, R7, !P0 ;  /* 0x0000000700037208 */ /* 0x000fc80004000000 */
[C---:B------:R-:W-:Y:S02]  /*03d0*/  IADD3 R0, PT, PT, R3.reuse, -0x3f2aaaab, RZ ;  /* 0xc0d5555503007810 */ /* 0x040fe40007ffe0ff */
[----:B------:R-:W-:Y:S02]  /*03e0*/  FSETP.NEU.AND P3, PT, R3, RZ, PT ;  /* 0x000000ff0300720b */ /* 0x000fe40003f6d000 */
[----:B------:R-:W-:-:S05]  /*03f0*/  LOP3.LUT R8, R0, 0xff800000, RZ, 0xc0, !PT ;  /* 0xff80000000087812 */ /* 0x000fca00078ec0ff */
[----:B------:R-:W-:-:S04]  /*0400*/  IMAD.IADD R0, R3, 0x1, -R8 ;  /* 0x0000000103007824 */ /* 0x000fc800078e0a08 */
[----:B------:R-:W-:Y:S01]  /*0410*/  FADD R10, R0, -1 ;  /* 0xbf800000000a7421 */ /* 0x000fe20000000000 */
[----:B------:R-:W-:Y:S02]  /*0420*/  FSEL R0, RZ, -23, P0 ;  /* 0xc1b80000ff007808 */ /* 0x000fe40000000000 */
[----:B------:R-:W-:Y:S01]  /*0430*/  ISETP.GT.U32.AND P0, PT, R3, 0x7f7fffff, PT ;  /* 0x7f7fffff0300780c */ /* 0x000fe20003f04070 */
[----:B------:R-:W-:-:S04]  /*0440*/  FFMA R9, R10, -R9, 0.14084610342979431152 ;  /* 0x3e1039f60a097423 */ /* 0x000fc80000000809 */
[----:B------:R-:W-:-:S04]  /*0450*/  FFMA R9, R10, R9, -0.12148627638816833496 ;  /* 0xbdf8cdcc0a097423 */ /* 0x000fc80000000009 */
[----:B------:R-:W-:-:S04]  /*0460*/  FFMA R9, R10, R9, 0.13980610668659210205 ;  /* 0x3e0f29550a097423 */ /* 0x000fc80000000009 */
[----:B------:R-:W-:-:S04]  /*0470*/  FFMA R9, R10, R9, -0.16684235632419586182 ;  /* 0xbe2ad8b90a097423 */ /* 0x000fc80000000009 */
[----:B------:R-:W-:-:S04]  /*0480*/  FFMA R9, R10, R9, 0.20012299716472625732 ;  /* 0x3e4ced0b0a097423 */ /* 0x000fc80000000009 */
[----:B------:R-:W-:-:S04]  /*0490*/  FFMA R9, R10, R9, -0.24999669194221496582 ;  /* 0xbe7fff220a097423 */ /* 0x000fc80000000009 */
[----:B------:R-:W-:-:S04]  /*04a0*/  FFMA R9, R10, R9, 0.33333182334899902344 ;  /* 0x3eaaaa780a097423 */ /* 0x000fc80000000009 */
[C---:B------:R-:W-:Y:S01]  /*04b0*/  FFMA R11, R10.reuse, R9, -0.5 ;  /* 0xbf0000000a0b7423 */ /* 0x040fe20000000009 */
[----:B------:R-:W-:Y:S01]  /*04c0*/  I2FP.F32.S32 R9, R8 ;  /* 0x0000000800097245 */ /* 0x000fe20000201400 */
[----:B------:R-:W-:Y:S02]  /*04d0*/  IMAD.MOV.U32 R8, RZ, RZ, 0x3f317218 ;  /* 0x3f317218ff087424 */ /* 0x000fe400078e00ff */
[C---:B------:R-:W-:Y:S02]  /*04e0*/  FMUL R11, R10.reuse, R11 ;  /* 0x0000000b0a0b7220 */ /* 0x040fe40000400000 */
[----:B------:R-:W-:Y:S01]  /*04f0*/  FFMA R0, R9, 1.1920928955078125e-07, R0 ;  /* 0x3400000009007823 */ /* 0x000fe20000000000 */
[----:B------:R-:W-:Y:S01]  /*0500*/  MOV R9, 0x3fb8aa3b ;  /* 0x3fb8aa3b00097802 */ /* 0x000fe20000000f00 */
[----:B------:R-:W-:Y:S01]  /*0510*/  FFMA R11, R10, R11, R10 ;  /* 0x0000000b0a0b7223 */ /* 0x000fe2000000000a */
[----:B------:R-:W-:-:S03]  /*0520*/  MOV R10, 0x7f800000 ;  /* 0x7f800000000a7802 */ /* 0x000fc60000000f00 */
[----:B------:R-:W-:Y:S01]  /*0530*/  FFMA R0, R0, 0.69314718246459960938, R11 ;  /* 0x3f31721800007823 */ /* 0x000fe2000000000b */
[----:B------:R-:W-:Y:S01]  /*0540*/  FFMA R8, R9, -R8, 1 ;  /* 0x3f80000009087423 */ /* 0x000fe20000000808 */
[----:B------:R-:W-:-:S03]  /*0550*/  @P0 FFMA R0, R3, R10, +INF ;  /* 0x7f80000003000423 */ /* 0x000fc6000000000a */
[----:B------:R-:W-:Y:S01]  /*0560*/  FFMA R9, R8, R9, 1.4426950216293334961 ;  /* 0x3fb8aa3b08097423 */ /* 0x000fe20000000009 */
[----:B------:R-:W0:Y:S03]  /*0570*/  FCHK P0, R0, 0.69314718246459960938 ;  /* 0x3f31721800007902 */ /* 0x000e260000000000 */
[----:B------:R-:W-:-:S04]  /*0580*/  FFMA R8, R0, R9, RZ ;  /* 0x0000000900087223 */ /* 0x000fc800000000ff */
[----:B------:R-:W-:-:S04]  /*0590*/  FFMA R3, R8, -0.69314718246459960938, R0 ;  /* 0xbf31721808037823 */ /* 0x000fc80000000000 */
[----:B------:R-:W-:Y:S01]  /*05a0*/  FFMA R3, R9, R3, R8 ;  /* 0x0000000309037223 */ /* 0x000fe20000000008 */
[----:B0-----:R-:W-:Y:S06]  /*05b0*/  @!P0 BRA `(.L_x_6) ;  /* 0x0000000000108947 */ /* 0x001fec0003800000 */
[----:B------:R-:W-:Y:S02]  /*05c0*/  MOV R3, 0x3f317218 ;  /* 0x3f31721800037802 */ /* 0x000fe40000000f00 */
[----:B------:R-:W-:-:S07]  /*05d0*/  MOV R8, 0x5f0 ;  /* 0x000005f000087802 */ /* 0x000fce0000000f00 */
[----:B------:R-:W-:Y:S05]  /*05e0*/  CALL.REL.NOINC `($__internal_0_$__cuda_sm3x_div_rn_noftz_f32_slowpath) ;  /* 0x0000000c00ec7944 */ /* 0x000fea0003c00000 */
[----:B------:R-:W-:-:S07]  /*05f0*/  IMAD.MOV.U32 R3, RZ, RZ, R0 ;  /* 0x000000ffff037224 */ /* 0x000fce00078e0000 */
.L_x_6:
[----:B------:R-:W-:-:S05]  /*0600*/  FSEL R3, R3, -INF , P3 ;  /* 0xff80000003037808 */ /* 0x000fca0001800000 */
[----:B------:R-:W-:-:S07]  /*0610*/  FFMA R2, R3, R7, R2 ;  /* 0x0000000703027223 */ /* 0x000fce0000000002 */
.L_x_4:
[----:B------:R-:W0:Y:S02]  /*0620*/  LDS R0, [UR6] ;  /* 0x00000006ff007984 */ /* 0x000e240008000800 */
        /* <DEDUP_REMOVED lines=11> */
[----:B------:R-:W-:Y:S02]  /*06e0*/  MOV R0, R10 ;  /* 0x0000000a00007202 */ /* 0x000fe40000000f00 */
[----:B------:R-:W-:Y:S02]  /*06f0*/  MOV R3, R5 ;  /* 0x0000000500037202 */ /* 0x000fe40000000f00 */
[----:B------:R-:W-:-:S07]  /*0700*/  MOV R8, 0x720 ;  /* 0x0000072000087802 */ /* 0x000fce0000000f00 */
[----:B------:R-:W-:Y:S05]  /*0710*/  CALL.REL.NOINC `($__internal_0_$__cuda_sm3x_div_rn_noftz_f32_slowpath) ;  /* 0x0000000c00a07944 */ /* 0x000fea0003c00000 */
[----:B------:R-:W-:-:S07]  /*0720*/  IMAD.MOV.U32 R7, RZ, RZ, R0 ;  /* 0x000000ffff077224 */ /* 0x000fce00078e0000 */
.L_x_8:
[C---:B------:R-:W-:Y:S01]  /*0730*/  FMUL R0, R7.reuse, 8388608 ;  /* 0x4b00000007007820 */ /* 0x040fe20000400000 */
[----:B------:R-:W-:Y:S01]  /*0740*/  FSETP.GEU.AND P0, PT, R7, 1.175494350822287508e-38, PT ;  /* 0x008000000700780b */ /* 0x000fe20003f0e000 */
[----:B------:R-:W-:Y:S01]  /*0750*/  IMAD.MOV.U32 R9, RZ, RZ, 0x3e055027 ;  /* 0x3e055027ff097424 */ /* 0x000fe200078e00ff */
[----:B------:R-:W-:Y:S02]  /*0760*/  MOV R12, 0x3f317218 ;  /* 0x3f317218000c7802 */ /* 0x000fe40000000f00 */
[----:B------:R-:W-:-:S04]  /*0770*/  FSEL R3, R0, R7, !P0 ;  /* 0x0000000700037208 */ /* 0x000fc80004000000 */
[C---:B------:R-:W-:Y:S02]  /*0780*/  IADD3 R0, PT, PT, R3.reuse, -0x3f2aaaab, RZ ;  /* 0xc0d5555503007810 */ /* 0x040fe40007ffe0ff */
[----:B------:R-:W-:Y:S02]  /*0790*/  FSETP.NEU.AND P3, PT, R3, RZ, PT ;  /* 0x000000ff0300720b */ /* 0x000fe40003f6d000 */
[----:B------:R-:W-:-:S04]  /*07a0*/  LOP3.LUT R8, R0, 0xff800000, RZ, 0xc0, !PT ;  /* 0xff80000000087812 */ /* 0x000fc800078ec0ff */
[----:B------:R-:W-:-:S05]  /*07b0*/  IADD3 R0, PT, PT, R3, -R8, RZ ;  /* 0x8000000803007210 */ /* 0x000fca0007ffe0ff */
        /* <DEDUP_REMOVED lines=15> */
[----:B------:R-:W-:Y:S02]  /*08b0*/  HFMA2 R9, -RZ, RZ, 1.9296875, -0.048675537109375 ;  /* 0x3fb8aa3bff097431 */ /* 0x000fe400000001ff */
[----:B------:R-:W-:-:S04]  /*08c0*/  FFMA R11, R10, R11, R10 ;  /* 0x0000000b0a0b7223 */ /* 0x000fc8000000000a */
[----:B------:R-:W-:Y:S01]  /*08d0*/  FFMA R10, R0, 0.69314718246459960938, R11 ;  /* 0x3f317218000a7823 */ /* 0x000fe2000000000b */
[----:B------:R-:W-:-:S04]  /*08e0*/  @P0 FFMA R10, R3, R8, +INF ;  /* 0x7f800000030a0423 */ /* 0x000fc80000000008 */
[----:B------:R-:W0:Y:S01]  /*08f0*/  FCHK P0, R10, 0.69314718246459960938 ;  /* 0x3f3172180a007902 */ /* 0x000e220000000000 */
[----:B------:R-:W-:-:S04]  /*0900*/  FFMA R0, R9, -R12, 1 ;  /* 0x3f80000009007423 */ /* 0x000fc8000000080c */
[----:B------:R-:W-:-:S04]  /*0910*/  FFMA R0, R0, R9, 1.4426950216293334961 ;  /* 0x3fb8aa3b00007423 */ /* 0x000fc80000000009 */
[----:B------:R-:W-:-:S04]  /*0920*/  FFMA R9, R0, R10, RZ ;  /* 0x0000000a00097223 */ /* 0x000fc800000000ff */
[----:B------:R-:W-:-:S04]  /*0930*/  FFMA R8, R9, -0.69314718246459960938, R10 ;  /* 0xbf31721809087823 */ /* 0x000fc8000000000a */
[----:B------:R-:W-:Y:S01]  /*0940*/  FFMA R0, R0, R8, R9 ;  /* 0x0000000800007223 */ /* 0x000fe20000000009 */
[----:B0-----:R-:W-:Y:S06]  /*0950*/  @!P0 BRA `(.L_x_9) ;  /* 0x0000000000108947 */ /* 0x001fec0003800000 */
[----:B------:R-:W-:Y:S02]  /*0960*/  MOV R0, R10 ;  /* 0x0000000a00007202 */ /* 0x000fe40000000f00 */
[----:B------:R-:W-:Y:S02]  /*0970*/  MOV R3, 0x3f317218 ;  /* 0x3f31721800037802 */ /* 0x000fe40000000f00 */
[----:B------:R-:W-:-:S07]  /*0980*/  MOV R8, 0x9a0 ;  /* 0x000009a000087802 */ /* 0x000fce0000000f00 */
[----:B------:R-:W-:Y:S05]  /*0990*/  CALL.REL.NOINC `($__internal_0_$__cuda_sm3x_div_rn_noftz_f32_slowpath) ;  /* 0x0000000c00007944 */ /* 0x000fea0003c00000 */
.L_x_9:
[----:B------:R-:W-:-:S05]  /*09a0*/  FSEL R3, R0, -INF , P3 ;  /* 0xff80000000037808 */ /* 0x000fca0001800000 */
[----:B------:R-:W-:-:S07]  /*09b0*/  FFMA R2, R3, R7, R2 ;  /* 0x0000000703027223 */ /* 0x000fce0000000002 */
.L_x_7:
[----:B------:R-:W0:Y:S02]  /*09c0*/  LDS R0, [UR6+0x4] ;  /* 0x00000406ff007984 */ /* 0x000e240008000800 */
        /* <DEDUP_REMOVED lines=12> */
[----:B------:R-:W-:Y:S02]  /*0a90*/  MOV R3, R5 ;  /* 0x0000000500037202 */ /* 0x000fe40000000f00 */
[----:B------:R-:W-:-:S07]  /*0aa0*/  MOV R8, 0xac0 ;  /* 0x00000ac000087802 */ /* 0x000fce0000000f00 */
[----:B------:R-:W-:Y:S05]  /*0ab0*/  CALL.REL.NOINC `($__internal_0_$__cuda_sm3x_div_rn_noftz_f32_slowpath) ;  /* 0x0000000800b87944 */ /* 0x000fea0003c00000 */
[----:B------:R-:W-:-:S07]  /*0ac0*/  MOV R7, R0 ;  /* 0x0000000000077202 */ /* 0x000fce0000000f00 */
.L_x_11:
[C---:B------:R-:W-:Y:S01]  /*0ad0*/  FMUL R0, R7.reuse, 8388608 ;  /* 0x4b00000007007820 */ /* 0x040fe20000400000 */
[----:B------:R-:W-:Y:S01]  /*0ae0*/  FSETP.GEU.AND P0, PT, R7, 1.175494350822287508e-38, PT ;  /* 0x008000000700780b */ /* 0x000fe20003f0e000 */
[----:B------:R-:W-:Y:S01]  /*0af0*/  HFMA2 R9, -RZ, RZ, 1.5048828125, 33.21875 ;  /* 0x3e055027ff097431 */ /* 0x000fe200000001ff */
[----:B------:R-:W-:Y:S02]  /*0b00*/  MOV R12, 0x3f317218 ;  /* 0x3f317218000c7802 */ /* 0x000fe40000000f00 */
[----:B------:R-:W-:-:S04]  /*0b10*/  FSEL R3, R0, R7, !P0 ;  /* 0x0000000700037208 */ /* 0x000fc80004000000 */
[C---:B------:R-:W-:Y:S01]  /*0b20*/  FSETP.NEU.AND P3, PT, R3.reuse, RZ, PT ;  /* 0x000000ff0300720b */ /* 0x040fe20003f6d000 */
[----:B------:R-:W-:-:S05]  /*0b30*/  VIADD R0, R3, 0xc0d55555 ;  /* 0xc0d5555503007836 */ /* 0x000fca0000000000 */
        /* <DEDUP_REMOVED lines=13> */
[----:B------:R-:W-:Y:S02]  /*0c10*/  I2FP.F32.S32 R9, R8 ;  /* 0x0000000800097245 */ /* 0x000fe40000201400 */
[----:B------:R-:W-:Y:S01]  /*0c20*/  MOV R8, 0x7f800000 ;  /* 0x7f80000000087802 */ /* 0x000fe20000000f00 */
[C---:B------:R-:W-:Y:S02]  /*0c30*/  FMUL R11, R10.reuse, R11 ;  /* 0x0000000b0a0b7220 */ /* 0x040fe40000400000 */
[----:B------:R-:W-:Y:S01]  /*0c40*/  FFMA R0, R9, 1.1920928955078125e-07, R0 ;  /* 0x3400000009007823 */ /* 0x000fe20000000000 */
[----:B------:R-:W-:Y:S02]  /*0c50*/  IMAD.MOV.U32 R9, RZ, RZ, 0x3fb8aa3b ;  /* 0x3fb8aa3bff097424 */ /* 0x000fe400078e00ff */
[----:B------:R-:W-:-:S04]  /*0c60*/  FFMA R11, R10, R11, R10 ;  /* 0x0000000b0a0b7223 */ /* 0x000fc8000000000a */
[----:B------:R-:W-:Y:S01]  /*0c70*/  FFMA R10, R0, 0.69314718246459960938, R11 ;  /* 0x3f317218000a7823 */ /* 0x000fe2000000000b */
[----:B------:R-:W-:Y:S01]  /*0c80*/  @P0 FFMA R10, R3, R8, +INF ;  /* 0x7f800000030a0423 */ /* 0x000fe20000000008 */
[----:B------:R-:W-:-:S03]  /*0c90*/  FFMA R0, R9, -R12, 1 ;  /* 0x3f80000009007423 */ /* 0x000fc6000000080c */
[----:B------:R-:W0:Y:S01]  /*0ca0*/  FCHK P0, R10, 0.69314718246459960938 ;  /* 0x3f3172180a007902 */ /* 0x000e220000000000 */
[----:B------:R-:W-:-:S04]  /*0cb0*/  FFMA R0, R0, R9, 1.4426950216293334961 ;  /* 0x3fb8aa3b00007423 */ /* 0x000fc80000000009 */
[----:B------:R-:W-:-:S04]  /*0cc0*/  FFMA R9, R0, R10, RZ ;  /* 0x0000000a00097223 */ /* 0x000fc800000000ff */
[----:B------:R-:W-:-:S04]  /*0cd0*/  FFMA R8, R9, -0.69314718246459960938, R10 ;  /* 0xbf31721809087823 */ /* 0x000fc8000000000a */
[----:B------:R-:W-:Y:S01]  /*0ce0*/  FFMA R0, R0, R8, R9 ;  /* 0x0000000800007223 */ /* 0x000fe20000000009 */
[----:B0-----:R-:W-:Y:S06]  /*0cf0*/  @!P0 BRA `(.L_x_12) ;  /* 0x0000000000108947 */ /* 0x001fec0003800000 */
[----:B------:R-:W-:Y:S01]  /*0d00*/  IMAD.MOV.U32 R0, RZ, RZ, R10 ;  /* 0x000000ffff007224 */ /* 0x000fe200078e000a */
[----:B------:R-:W-:Y:S02]  /*0d10*/  MOV R3, 0x3f317218 ;  /* 0x3f31721800037802 */ /* 0x000fe40000000f00 */
[----:B------:R-:W-:-:S07]  /*0d20*/  MOV R8, 0xd40 ;  /* 0x00000d4000087802 */ /* 0x000fce0000000f00 */
[----:B------:R-:W-:Y:S05]  /*0d30*/  CALL.REL.NOINC `($__internal_0_$__cuda_sm3x_div_rn_noftz_f32_slowpath) ;  /* 0x0000000800187944 */ /* 0x000fea0003c00000 */
.L_x_12:
[----:B------:R-:W-:-:S05]  /*0d40*/  FSEL R3, R0, -INF , P3 ;  /* 0xff80000000037808 */ /* 0x000fca0001800000 */
[----:B------:R-:W-:-:S07]  /*0d50*/  FFMA R2, R3, R7, R2 ;  /* 0x0000000703027223 */ /* 0x000fce0000000002 */
.L_x_10:
        /* <DEDUP_REMOVED lines=12> */
[----:B------:R-:W-:Y:S01]  /*0e20*/  MOV R0, R10 ;  /* 0x0000000a00007202 */ /* 0x000fe20000000f00 */
[----:B------:R-:W-:Y:S01]  /*0e30*/  IMAD.MOV.U32 R3, RZ, RZ, R5 ;  /* 0x000000ffff037224 */ /* 0x000fe200078e0005 */
[----:B------:R-:W-:-:S07]  /*0e40*/  MOV R8, 0xe60 ;  /* 0x00000e6000087802 */ /* 0x000fce0000000f00 */
[----:B------:R-:W-:Y:S05]  /*0e50*/  CALL.REL.NOINC `($__internal_0_$__cuda_sm3x_div_rn_noftz_f32_slowpath) ;  /* 0x0000000400d07944 */ /* 0x000fea0003c00000 */
[----:B------:R-:W-:-:S07]  /*0e60*/  MOV R7, R0 ;  /* 0x0000000000077202 */ /* 0x000fce0000000f00 */
.L_x_14:
[C---:B------:R-:W-:Y:S01]  /*0e70*/  FMUL R0, R7.reuse, 8388608 ;  /* 0x4b00000007007820 */ /* 0x040fe20000400000 */
[----:B------:R-:W-:Y:S01]  /*0e80*/  FSETP.GEU.AND P0, PT, R7, 1.175494350822287508e-38, PT ;  /* 0x008000000700780b */ /* 0x000fe20003f0e000 */
[----:B------:R-:W-:Y:S02]  /*0e90*/  HFMA2 R9, -RZ, RZ, 1.5048828125, 33.21875 ;  /* 0x3e055027ff097431 */ /* 0x000fe400000001ff */
[----:B------:R-:W-:Y:S01]  /*0ea0*/  IMAD.MOV.U32 R12, RZ, RZ, 0x3f317218 ;  /* 0x3f317218ff0c7424 */ /* 0x000fe200078e00ff */
        /* <DEDUP_REMOVED lines=20> */
[----:B------:R-:W-:Y:S01]  /*0ff0*/  MOV R9, 0x3fb8aa3b ;  /* 0x3fb8aa3b00097802 */ /* 0x000fe20000000f00 */
        /* <DEDUP_REMOVED lines=10> */
[----:B------:R-:W-:Y:S01]  /*10a0*/  MOV R0, R10 ;  /* 0x0000000a00007202 */ /* 0x000fe20000000f00 */
[----:B------:R-:W-:Y:S01]  /*10b0*/  IMAD.MOV.U32 R3, RZ, RZ, 0x3f317218 ;  /* 0x3f317218ff037424 */ /* 0x000fe200078e00ff */
[----:B------:R-:W-:-:S07]  /*10c0*/  MOV R8, 0x10e0 ;  /* 0x000010e000087802 */ /* 0x000fce0000000f00 */
[----:B------:R-:W-:Y:S05]  /*10d0*/  CALL.REL.NOINC `($__internal_0_$__cuda_sm3x_div_rn_noftz_f32_slowpath) ;  /* 0x0000000400307944 */ /* 0x000fea0003c00000 */
.L_x_15:
[----:B------:R-:W-:-:S05]  /*10e0*/  FSEL R3, R0, -INF , P3 ;  /* 0xff80000000037808 */ /* 0x000fca0001800000 */
[----:B------:R-:W-:-:S07]  /*10f0*/  FFMA R2, R3, R7, R2 ;  /* 0x0000000703027223 */ /* 0x000fce0000000002 */
.L_x_13:
[----:B------:R-:W-:Y:S02]  /*1100*/  UIADD3 UR4, UPT, UPT, UR4, 0x4, URZ ;  /* 0x0000000404047890 */ /* 0x000fe4000fffe0ff */
[----:B------:R-:W-:Y:S01]  /*1110*/  UIADD3 UR6, UPT, UPT, UR6, 0x10, URZ ;  /* 0x0000001006067890 */ /* 0x000fe2000fffe0ff */
[----:B------:R-:W-:Y:S11]  /*1120*/  @P5 BRA `(.L_x_16) ;  /* 0xfffffff000505947 */ /* 0x000ff6000383ffff */
[----:B------:R-:W-:-:S12]  /*1130*/  UIADD3 UR4, UPT, UPT, UR4, 0x1, URZ ;  /* 0x0000000104047890 */ /* 0x000fd8000fffe0ff */
.L_x_3:
[----:B------:R-:W-:-:S13]  /*1140*/  ISETP.NE.AND P0, PT, R4, RZ, PT ;  /* 0x000000ff0400720c */ /* 0x000fda0003f05270 */
[----:B------:R-:W-:Y:S05]  /*1150*/  @!P0 BRA `(.L_x_2) ;  /* 0x0000000400008947 */ /* 0x000fea0003800000 */
[----:B------:R-:W-:Y:S01]  /*1160*/  IADD3 R4, PT, PT, -R4, RZ, RZ ;  /* 0x000000ff04047210 */ /* 0x000fe20007ffe1ff */
[----:B------:R-:W-:-:S12]  /*1170*/  ULEA UR6, UR4, UR5, 0x2 ;  /* 0x0000000504067291 */ /* 0x000fd8000f8e10ff */
.L_x_20:
[----:B------:R-:W0:Y:S01]  /*1180*/  LDS R0, [UR6] ;  /* 0x00000006ff007984 */ /* 0x000e220008000800 */
        /* <DEDUP_REMOVED lines=18> */
.L_x_18:
        /* <DEDUP_REMOVED lines=39> */
.L_x_19:
[----:B------:R-:W-:-:S05]  /*1520*/  FSEL R3, R0, -INF , P3 ;  /* 0xff80000000037808 */ /* 0x000fca0001800000 */
[----:B------:R-:W-:-:S07]  /*1530*/  FFMA R2, R3, R7, R2 ;  /* 0x0000000703027223 */ /* 0x000fce0000000002 */
.L_x_17:
[----:B------:R-:W-:Y:S01]  /*1540*/  UIADD3 UR6, UPT, UPT, UR6, 0x4, URZ ;  /* 0x0000000406067890 */ /* 0x000fe2000fffe0ff */
[----:B------:R-:W-:Y:S11]  /*1550*/  @P5 BRA `(.L_x_20) ;  /* 0xfffffffc00085947 */ /* 0x000ff6000383ffff */
.L_x_2:
[----:B------:R-:W0:Y:S01]  /*1560*/  LDC.64 R4, c[0x4][RZ] ;  /* 0x01000000ff047b82 */ /* 0x000e220000000a00 */
[----:B------:R-:W-:-:S05]  /*1570*/  FADD R3, -R2, -RZ ;  /* 0x800000ff02037221 */ /* 0x000fca0000000100 */
[----:B0-----:R-:W-:Y:S01]  /*1580*/  STG.E desc[UR8][R4.64], R3 ;  /* 0x0000000304007986 */ /* 0x001fe2000c101908 */
[----:B------:R-:W-:Y:S05]  /*1590*/  EXIT ;  /* 0x000000000000794d */ /* 0x000fea0003800000 */
        .weak           $__internal_0_$__cuda_sm3x_div_rn_noftz_f32_slowpath
        .type           $__internal_0_$__cuda_sm3x_div_rn_noftz_f32_slowpath,@function
        .size           $__internal_0_$__cuda_sm3x_div_rn_noftz_f32_slowpath,(.L_x_56 - $__internal_0_$__cuda_sm3x_div_rn_noftz_f32_slowpath)
$__internal_0_$__cuda_sm3x_div_rn_noftz_f32_slowpath:
[----:B------:R-:W-:Y:S02]  /*15a0*/  SHF.R.U32.HI R10, RZ, 0x17, R3 ;  /* 0x00000017ff0a7819 */ /* 0x000fe40000011603 */
[----:B------:R-:W-:Y:S02]  /*15b0*/  SHF.R.U32.HI R9, RZ, 0x17, R0 ;  /* 0x00000017ff097819 */ /* 0x000fe40000011600 */
[----:B------:R-:W-:Y:S02]  /*15c0*/  LOP3.LUT R10, R10, 0xff, RZ, 0xc0, !PT ;  /* 0x000000ff0a0a7812 */ /* 0x000fe400078ec0ff */
[----:B------:R-:W-:Y:S02]  /*15d0*/  LOP3.LUT R11, R9, 0xff, RZ, 0xc0, !PT ;  /* 0x000000ff090b7812 */ /* 0x000fe400078ec0ff */
[----:B------:R-:W-:-:S03]  /*15e0*/  IADD3 R13, PT, PT, R10, -0x1, RZ ;  /* 0xffffffff0a0d7810 */ /* 0x000fc60007ffe0ff */
[----:B------:R-:W-:Y:S01]  /*15f0*/  VIADD R12, R11, 0xffffffff ;  /* 0xffffffff0b0c7836 */ /* 0x000fe20000000000 */
[----:B------:R-:W-:-:S04]  /*1600*/  ISETP.GT.U32.AND P0, PT, R13, 0xfd, PT ;  /* 0x000000fd0d00780c */ /* 0x000fc80003f04070 */
[----:B------:R-:W-:-:S13]  /*1610*/  ISETP.GT.U32.OR P0, PT, R12, 0xfd, P0 ;  /* 0x000000fd0c00780c */ /* 0x000fda0000704470 */
[----:B------:R-:W-:Y:S01]  /*1620*/  @!P0 MOV R9, RZ ;  /* 0x000000ff00098202 */ /* 0x000fe20000000f00 */
[----:B------:R-:W-:Y:S06]  /*1630*/  @!P0 BRA `(.L_x_21) ;  /* 0x00000000005c8947 */ /* 0x000fec0003800000 */
[----:B------:R-:W-:Y:S02]  /*1640*/  FSETP.GTU.FTZ.AND P0, PT, |R0|, +INF , PT ;  /* 0x7f8000000000780b */ /* 0x000fe40003f1c200 */
[----:B------:R-:W-:-:S04]  /*1650*/  FSETP.GTU.FTZ.AND P1, PT, |R3|, +INF , PT ;  /* 0x7f8000000300780b */ /* 0x000fc80003f3c200 */
[----:B------:R-:W-:-:S13]  /*1660*/  PLOP3.LUT P0, PT, P0, P1, PT, 0xf8, 0x8f ;  /* 0x00000000008f781c */ /* 0x000fda0000703f70 */
[----:B------:R-:W-:Y:S05]  /*1670*/  @P0 BRA `(.L_x_22) ;  /* 0x0000000400440947 */ /* 0x000fea0003800000 */
[----:B------:R-:W-:-:S13]  /*1680*/  LOP3.LUT P0, RZ, R3, 0x7fffffff, R0, 0xc8, !PT ;  /* 0x7fffffff03ff7812 */ /* 0x000fda000780c800 */
[----:B------:R-:W-:Y:S05]  /*1690*/  @!P0 BRA `(.L_x_23) ;  /* 0x0000000400348947 */ /* 0x000fea0003800000 */
[C---:B------:R-:W-:Y:S02]  /*16a0*/  FSETP.NEU.FTZ.AND P1, PT, |R0|.reuse, +INF , PT ;  /* 0x7f8000000000780b */ /* 0x040fe40003f3d200 */
[----:B------:R-:W-:Y:S02]  /*16b0*/  FSETP.NEU.FTZ.AND P0, PT, |R3|, +INF , PT ;  /* 0x7f8000000300780b */ /* 0x000fe40003f1d200 */
[----:B------:R-:W-:-:S11]  /*16c0*/  FSETP.NEU.FTZ.AND P4, PT, |R0|, +INF , PT ;  /* 0x7f8000000000780b */ /* 0x000fd60003f9d200 */
[----:B------:R-:W-:Y:S05]  /*16d0*/  @!P0 BRA !P1, `(.L_x_23) ;  /* 0x0000000400248947 */ /* 0x000fea0004800000 */
[----:B------:R-:W-:-:S04]  /*16e0*/  LOP3.LUT P1, RZ, R0, 0x7fffffff, RZ, 0xc0, !PT ;  /* 0x7fffffff00ff7812 */ /* 0x000fc8000782c0ff */
[----:B------:R-:W-:-:S13]  /*16f0*/  PLOP3.LUT P1, PT, P0, P1, PT, 0x2f, 0xf2 ;  /* 0x0000000000f2781c */ /* 0x000fda0000722577 */
[----:B------:R-:W-:Y:S05]  /*1700*/  @P1 BRA `(.L_x_24) ;  /* 0x0000000400101947 */ /* 0x000fea0003800000 */
[----:B------:R-:W-:-:S04]  /*1710*/  LOP3.LUT P0, RZ, R3, 0x7fffffff, RZ, 0xc0, !PT ;  /* 0x7fffffff03ff7812 */ /* 0x000fc8000780c0ff */
[----:B------:R-:W-:-:S13]  /*1720*/  PLOP3.LUT P0, PT, P4, P0, PT, 0x2f, 0xf2 ;  /* 0x0000000000f2781c */ /* 0x000fda0002700577 */
[----:B------:R-:W-:Y:S05]  /*1730*/  @P0 BRA `(.L_x_25) ;  /* 0x0000000000f80947 */ /* 0x000fea0003800000 */
[----:B------:R-:W-:Y:S02]  /*1740*/  ISETP.GE.AND P0, PT, R12, RZ, PT ;  /* 0x000000ff0c00720c */ /* 0x000fe40003f06270 */
[----:B------:R-:W-:-:S11]  /*1750*/  ISETP.GE.AND P1, PT, R13, RZ, PT ;  /* 0x000000ff0d00720c */ /* 0x000fd60003f26270 */
[----:B------:R-:W-:Y:S01]  /*1760*/  @P0 MOV R9, RZ ;  /* 0x000000ff00090202 */ /* 0x000fe20000000f00 */
[----:B------:R-:W-:Y:S02]  /*1770*/  @!P0 IMAD.MOV.U32 R9, RZ, RZ, -0x40 ;  /* 0xffffffc0ff098424 */ /* 0x000fe400078e00ff */
[----:B------:R-:W-:Y:S01]  /*1780*/  @!P0 FFMA R0, R0, 1.84467440737095516160e+19, RZ ;  /* 0x5f80000000008823 */ /* 0x000fe200000000ff */
[----:B------:R-:W-:Y:S02]  /*1790*/  @!P1 FFMA R3, R3, 1.84467440737095516160e+19, RZ ;  /* 0x5f80000003039823 */ /* 0x000fe400000000ff */
[----:B------:R-:W-:-:S07]  /*17a0*/  @!P1 IADD3 R9, PT, PT, R9, 0x40, RZ ;  /* 0x0000004009099810 */ /* 0x000fce0007ffe0ff */
.L_x_21:
[----:B------:R-:W-:Y:S02]  /*17b0*/  LEA R12, R10, 0xc0800000, 0x17 ;  /* 0xc08000000a0c7811 */ /* 0x000fe400078eb8ff */
[----:B------:R-:W-:Y:S02]  /*17c0*/  IADD3 R11, PT, PT, R11, -0x7f, RZ ;  /* 0xffffff810b0b7810 */ /* 0x000fe40007ffe0ff */
[----:B------:R-:W-:-:S03]  /*17d0*/  IADD3 R12, PT, PT, -R12, R3, RZ ;  /* 0x000000030c0c7210 */ /* 0x000fc60007ffe1ff */
[C---:B------:R-:W-:Y:S01]  /*17e0*/  IMAD R0, R11.reuse, -0x800000, R0 ;  /* 0xff8000000b007824 */ /* 0x040fe200078e0200 */
[----:B------:R0:W1:Y:S01]  /*17f0*/  MUFU.RCP R3, R12 ;  /* 0x0000000c00037308 */ /* 0x0000620000001000 */
[----:B------:R-:W-:Y:S01]  /*1800*/  FADD.FTZ R13, -R12, -RZ ;  /* 0x800000ff0c0d7221 */ /* 0x000fe20000010100 */
[----:B0-----:R-:W-:-:S05]  /*1810*/  IADD3 R12, PT, PT, R11, 0x7f, -R10 ;  /* 0x0000007f0b0c7810 */ /* 0x001fca0007ffe80a */
[----:B------:R-:W-:Y:S02]  /*1820*/  IMAD.IADD R9, R12, 0x1, R9 ;  /* 0x000000010c097824 */ /* 0x000fe400078e0209 */
[----:B-1----:R-:W-:-:S04]  /*1830*/  FFMA R14, R3, R13, 1 ;  /* 0x3f800000030e7423 */ /* 0x002fc8000000000d */
[----:B------:R-:W-:-:S04]  /*1840*/  FFMA R3, R3, R14, R3 ;  /* 0x0000000e03037223 */ /* 0x000fc80000000003 */
[----:B------:R-:W-:-:S04]  /*1850*/  FFMA R14, R0, R3, RZ ;  /* 0x00000003000e7223 */ /* 0x000fc800000000ff */
[----:B------:R-:W-:-:S04]  /*1860*/  FFMA R15, R13, R14, R0 ;  /* 0x0000000e0d0f7223 */ /* 0x000fc80000000000 */
[----:B------:R-:W-:-:S04]  /*1870*/  FFMA R14, R3, R15, R14 ;  /* 0x0000000f030e7223 */ /* 0x000fc8000000000e */
[----:B------:R-:W-:-:S04]  /*1880*/  FFMA R13, R13, R14, R0 ;  /* 0x0000000e0d0d7223 */ /* 0x000fc80000000000 */
[----:B------:R-:W-:-:S05]  /*1890*/  FFMA R0, R3, R13, R14 ;  /* 0x0000000d03007223 */ /* 0x000fca000000000e */
[----:B------:R-:W-:-:S04]  /*18a0*/  SHF.R.U32.HI R10, RZ, 0x17, R0 ;  /* 0x00000017ff0a7819 */ /* 0x000fc80000011600 */
[----:B------:R-:W-:-:S04]  /*18b0*/  LOP3.LUT R10, R10, 0xff, RZ, 0xc0, !PT ;  /* 0x000000ff0a0a7812 */ /* 0x000fc800078ec0ff */
[----:B------:R-:W-:-:S04]  /*18c0*/  IADD3 R15, PT, PT, R10, R9, RZ ;  /* 0x000000090a0f7210 */ /* 0x000fc80007ffe0ff */
[----:B------:R-:W-:-:S04]  /*18d0*/  IADD3 R10, PT, PT, R15, -0x1, RZ ;  /* 0xffffffff0f0a7810 */ /* 0x000fc80007ffe0ff */
[----:B------:R-:W-:-:S13]  /*18e0*/  ISETP.GE.U32.AND P0, PT, R10, 0xfe, PT ;  /* 0x000000fe0a00780c */ /* 0x000fda0003f06070 */
[----:B------:R-:W-:Y:S05]  /*18f0*/  @!P0 BRA `(.L_x_26) ;  /* 0x0000000000808947 */ /* 0x000fea0003800000 */
[----:B------:R-:W-:-:S13]  /*1900*/  ISETP.GT.AND P0, PT, R15, 0xfe, PT ;  /* 0x000000fe0f00780c */ /* 0x000fda0003f04270 */
[----:B------:R-:W-:Y:S05]  /*1910*/  @P0 BRA `(.L_x_27) ;  /* 0x00000000006c0947 */ /* 0x000fea0003800000 */
[----:B------:R-:W-:-:S13]  /*1920*/  ISETP.GE.AND P0, PT, R15, 0x1, PT ;  /* 0x000000010f00780c */ /* 0x000fda0003f06270 */
[----:B------:R-:W-:Y:S05]  /*1930*/  @P0 BRA `(.L_x_28) ;  /* 0x0000000000980947 */ /* 0x000fea0003800000 */
[----:B------:R-:W-:Y:S02]  /*1940*/  ISETP.GE.AND P0, PT, R15, -0x18, PT ;  /* 0xffffffe80f00780c */ /* 0x000fe40003f06270 */
[----:B------:R-:W-:-:S11]  /*1950*/  LOP3.LUT R0, R0, 0x80000000, RZ, 0xc0, !PT ;  /* 0x8000000000007812 */ /* 0x000fd600078ec0ff */
[----:B------:R-:W-:Y:S05]  /*1960*/  @!P0 BRA `(.L_x_28) ;  /* 0x00000000008c8947 */ /* 0x000fea0003800000 */
[-CC-:B------:R-:W-:Y:S01]  /*1970*/  FFMA.RZ R9, R3, R13.reuse, R14.reuse ;  /* 0x0000000d03097223 */ /* 0x180fe2000000c00e */
[----:B------:R-:W-:Y:S01]  /*1980*/  IADD3 R12, PT, PT, R15, 0x20, RZ ;  /* 0x000000200f0c7810 */ /* 0x000fe20007ffe0ff */
[-CC-:B------:R-:W-:Y:S01]  /*1990*/  FFMA.RM R10, R3, R13.reuse, R14.reuse ;  /* 0x0000000d030a7223 */ /* 0x180fe2000000400e */
[----:B------:R-:W-:Y:S02]  /*19a0*/  ISETP.NE.AND P0, PT, R15, RZ, PT ;  /* 0x000000ff0f00720c */ /* 0x000fe40003f05270 */
[----:B------:R-:W-:Y:S01]  /*19b0*/  LOP3.LUT R11, R9, 0x7fffff, RZ, 0xc0, !PT ;  /* 0x007fffff090b7812 */ /* 0x000fe200078ec0ff */
[----:B------:R-:W-:Y:S01]  /*19c0*/  FFMA.RP R9, R3, R13, R14 ;  /* 0x0000000d03097223 */ /* 0x000fe2000000800e */
[----:B------:R-:W-:Y:S01]  /*19d0*/  IMAD.MOV R3, RZ, RZ, -R15 ;  /* 0x000000ffff037224 */ /* 0x000fe200078e0a0f */
[----:B------:R-:W-:Y:S02]  /*19e0*/  ISETP.NE.AND P1, PT, R15, RZ, PT ;  /* 0x000000ff0f00720c */ /* 0x000fe40003f25270 */
[----:B------:R-:W-:-:S02]  /*19f0*/  LOP3.LUT R11, R11, 0x800000, RZ, 0xfc, !PT ;  /* 0x008000000b0b7812 */ /* 0x000fc400078efcff */
[----:B------:R-:W-:Y:S02]  /*1a00*/  FSETP.NEU.FTZ.AND P2, PT, R9, R10, PT ;  /* 0x0000000a0900720b */ /* 0x000fe40003f5d000 */
[----:B------:R-:W-:Y:S02]  /*1a10*/  SHF.L.U32 R12, R11, R12, RZ ;  /* 0x0000000c0b0c7219 */ /* 0x000fe400000006ff */
[----:B------:R-:W-:Y:S02]  /*1a20*/  SEL R10, R3, RZ, P0 ;  /* 0x000000ff030a7207 */ /* 0x000fe40000000000 */
[----:B------:R-:W-:Y:S02]  /*1a30*/  ISETP.NE.AND P1, PT, R12, RZ, P1 ;  /* 0x000000ff0c00720c */ /* 0x000fe40000f25270 */
[----:B------:R-:W-:Y:S02]  /*1a40*/  SHF.R.U32.HI R10, RZ, R10, R11 ;  /* 0x0000000aff0a7219 */ /* 0x000fe4000001160b */
[----:B------:R-:W-:-:S02]  /*1a50*/  PLOP3.LUT P1, PT, P2, P1, PT, 0xf8, 0x8f ;  /* 0x00000000008f781c */ /* 0x000fc40001723f70 */
[----:B------:R-:W-:Y:S02]  /*1a60*/  SHF.R.U32.HI R12, RZ, 0x1, R10 ;  /* 0x00000001ff0c7819 */ /* 0x000fe4000001160a */
[----:B------:R-:W-:-:S04]  /*1a70*/  SEL R3, RZ, 0x1, !P1 ;  /* 0x00000001ff037807 */ /* 0x000fc80004800000 */
[----:B------:R-:W-:-:S04]  /*1a80*/  LOP3.LUT R3, R3, 0x1, R12, 0xf8, !PT ;  /* 0x0000000103037812 */ /* 0x000fc800078ef80c */
[----:B------:R-:W-:-:S04]  /*1a90*/  LOP3.LUT R3, R3, R10, RZ, 0xc0, !PT ;  /* 0x0000000a03037212 */ /* 0x000fc800078ec0ff */
[----:B------:R-:W-:-:S04]  /*1aa0*/  IADD3 R3, PT, PT, R12, R3, RZ ;  /* 0x000000030c037210 */ /* 0x000fc80007ffe0ff */
[----:B------:R-:W-:Y:S01]  /*1ab0*/  LOP3.LUT R0, R3, R0, RZ, 0xfc, !PT ;  /* 0x0000000003007212 */ /* 0x000fe200078efcff */
[----:B------:R-:W-:Y:S06]  /*1ac0*/  BRA `(.L_x_28) ;  /* 0x0000000000347947 */ /* 0x000fec0003800000 */
.L_x_27:
[----:B------:R-:W-:-:S04]  /*1ad0*/  LOP3.LUT R0, R0, 0x80000000, RZ, 0xc0, !PT ;  /* 0x8000000000007812 */ /* 0x000fc800078ec0ff */
[----:B------:R-:W-:Y:S01]  /*1ae0*/  LOP3.LUT R0, R0, 0x7f800000, RZ, 0xfc, !PT ;  /* 0x7f80000000007812 */ /* 0x000fe200078efcff */
[----:B------:R-:W-:Y:S06]  /*1af0*/  BRA `(.L_x_28) ;  /* 0x0000000000287947 */ /* 0x000fec0003800000 */
.L_x_26:
[----:B------:R-:W-:Y:S01]  /*1b00*/  LEA R0, R9, R0, 0x17 ;  /* 0x0000000009007211 */ /* 0x000fe200078eb8ff */
[----:B------:R-:W-:Y:S06]  /*1b10*/  BRA `(.L_x_28) ;  /* 0x0000000000207947 */ /* 0x000fec0003800000 */
.L_x_25:
[----:B------:R-:W-:-:S04]  /*1b20*/  LOP3.LUT R0, R3, 0x80000000, R0, 0x48, !PT ;  /* 0x8000000003007812 */ /* 0x000fc800078e4800 */
[----:B------:R-:W-:Y:S01]  /*1b30*/  LOP3.LUT R0, R0, 0x7f800000, RZ, 0xfc, !PT ;  /* 0x7f80000000007812 */ /* 0x000fe200078efcff */
[----:B------:R-:W-:Y:S06]  /*1b40*/  BRA `(.L_x_28) ;  /* 0x0000000000147947 */ /* 0x000fec0003800000 */
.L_x_24:
[----:B------:R-:W-:Y:S01]  /*1b50*/  LOP3.LUT R0, R3, 0x80000000, R0, 0x48, !PT ;  /* 0x8000000003007812 */ /* 0x000fe200078e4800 */
[----:B------:R-:W-:Y:S06]  /*1b60*/  BRA `(.L_x_28) ;  /* 0x00000000000c7947 */ /* 0x000fec0003800000 */
.L_x_23:
[----:B------:R-:W0:Y:S01]  /*1b70*/  MUFU.RSQ R0, -QNAN ;  /* 0xffc0000000007908 */ /* 0x000e220000001400 */
[----:B------:R-:W-:Y:S05]  /*1b80*/  BRA `(.L_x_28) ;  /* 0x0000000000047947 */ /* 0x000fea0003800000 */
.L_x_22:
[----:B------:R-:W-:-:S07]  /*1b90*/  FADD.FTZ R0, R0, R3 ;  /* 0x0000000300007221 */ /* 0x000fce0000010000 */
.L_x_28:
[----:B------:R-:W-:-:S04]  /*1ba0*/  HFMA2 R9, -RZ, RZ, 0, 0 ;  /* 0x00000000ff097431 */ /* 0x000fc800000001ff */
[----:B0-----:R-:W-:Y:S05]  /*1bb0*/  RET.REL.NODEC R8 `(_Z17getInfoGainOfDataPiiS_S_) ;  /* 0xffffffe408107950 */ /* 0x001fea0003c3ffff */
.L_x_29:
        /* <DEDUP_REMOVED lines=12> */
.L_x_56:


//--------------------- .text._Z19getInformationGainsPiS_iPfS_S_ --------------------------
	.section	.text._Z19getInformationGainsPiS_iPfS_S_,"ax",@progbits
	.align	128
        .global         _Z19getInformationGainsPiS_iPfS_S_
        .type           _Z19getInformationGainsPiS_iPfS_S_,@function
        .size           _Z19getInformationGainsPiS_iPfS_S_,(.L_x_57 - _Z19getInformationGainsPiS_iPfS_S_)
        .other          _Z19getInformationGainsPiS_iPfS_S_,@"STO_CUDA_ENTRY STV_DEFAULT"
_Z19getInformationGainsPiS_iPfS_S_:
.text._Z19getInformationGainsPiS_iPfS_S_:
[----:B------:R-:W-:Y:S01]  /*0000*/  LDC R1, c[0x0][0x37c] ;  /* 0x0000df00ff017b82 */ /* 0x000fe20000000800 */
[----:B------:R-:W0:Y:S07]  /*0010*/  S2R R8, SR_CTAID.X ;  /* 0x0000000000087919 */ /* 0x000e2e0000002500 */
[----:B------:R-:W0:Y:S01]  /*0020*/  LDC.64 R2, c[0x0][0x380] ;  /* 0x0000e000ff027b82 */ /* 0x000e220000000a00 */
[----:B------:R-:W1:Y:S01]  /*0030*/  LDCU.64 UR4, c[0x0][0x358] ;  /* 0x00006b00ff0477ac */ /* 0x000e620008000a00 */
[----:B0-----:R-:W-:-:S06]  /*0040*/  IMAD.WIDE.U32 R2, R8, 0x4, R2 ;  /* 0x0000000408027825 */ /* 0x001fcc00078e0002 */
[----:B-1----:R-:W2:Y:S02]  /*0050*/  LDG.E R2, desc[UR4][R2.64] ;  /* 0x0000000402027981 */ /* 0x002ea4000c1e1900 */
[----:B--2---:R-:W-:-:S13]  /*0060*/  ISETP.NE.AND P0, PT, R2, RZ, PT ;  /* 0x000000ff0200720c */ /* 0x004fda0003f05270 */
[----:B------:R-:W-:Y:S05]  /*0070*/  @P0 EXIT ;  /* 0x000000000000094d */ /* 0x000fea0003800000 */
[----:B------:R-:W-:-:S13]  /*0080*/  ISETP.NE.AND P0, PT, R8, RZ, PT ;  /* 0x000000ff0800720c */ /* 0x000fda0003f05270 */
[----:B------:R-:W-:Y:S05]  /*0090*/  @!P0 EXIT ;  /* 0x000000000000894d */ /* 0x000fea0003800000 */
[----:B------:R-:W-:-:S13]  /*00a0*/  ISETP.NE.AND P0, PT, R8, 0x67, PT ;  /* 0x000000670800780c */ /* 0x000fda0003f05270 */
[----:B------:R-:W-:Y:S05]  /*00b0*/  @!P0 EXIT ;  /* 0x000000000000894d */ /* 0x000fea0003800000 */
[----:B------:R-:W0:Y:S01]  /*00c0*/  S2R R0, SR_TID.X ;  /* 0x0000000000007919 */ /* 0x000e220000002100 */
[----:B------:R-:W1:Y:S01]  /*00d0*/  LDC.64 R2, c[0x0][0x388] ;  /* 0x0000e200ff027b82 */ /* 0x000e620000000a00 */
[----:B------:R-:W-:Y:S01]  /*00e0*/  BSSY.RECONVERGENT B0, `(.L_x_30) ;  /* 0x0000011000007945 */ /* 0x000fe20003800200 */
[C---:B0-----:R-:W-:Y:S01]  /*00f0*/  ISETP.GT.U32.AND P0, PT, R0.reuse, 0x9, PT ;  /* 0x000000090000780c */ /* 0x041fe20003f04070 */
[----:B-1----:R-:W-:-:S12]  /*0100*/  IMAD.WIDE.U32 R2, R0, 0x4, R2 ;  /* 0x0000000400027825 */ /* 0x002fd800078e0002 */
[----:B------:R-:W-:Y:S05]  /*0110*/  @P0 BRA `(.L_x_31) ;  /* 0x0000000000340947 */ /* 0x000fea0003800000 */
[----:B------:R-:W0:Y:S01]  /*0120*/  S2R R7, SR_CgaCtaId ;  /* 0x0000000000077919 */ /* 0x000e220000008800 */
[----:B------:R-:W-:-:S04]  /*0130*/  MOV R4, 0x400 ;  /* 0x0000040000047802 */ /* 0x000fc80000000f00 */
[----:B------:R-:W-:Y:S02]  /*0140*/  IADD3 R6, PT, PT, R4, 0x28, RZ ;  /* 0x0000002804067810 */ /* 0x000fe40007ffe0ff */
[C---:B0-----:R-:W-:Y:S02]  /*0150*/  LEA R5, R7.reuse, R4, 0x18 ;  /* 0x0000000407057211 */ /* 0x041fe400078ec0ff */
[----:B------:R-:W-:Y:S02]  /*0160*/  LEA R7, R7, R6, 0x18 ;  /* 0x0000000607077211 */ /* 0x000fe400078ec0ff */
[----:B------:R-:W-:-:S03]  /*0170*/  LEA R5, R0, R5, 0x2 ;  /* 0x0000000500057211 */ /* 0x000fc600078e10ff */
[----:B------:R-:W-:Y:S02]  /*0180*/  IMAD R7, R0, 0x28, R7 ;  /* 0x0000002800077824 */ /* 0x000fe400078e0207 */
[----:B------:R0:W-:Y:S04]  /*0190*/  STS [R5], RZ ;  /* 0x000000ff05007388 */ /* 0x0001e80000000800 */
[----:B------:R0:W-:Y:S04]  /*01a0*/  STS.64 [R7], RZ ;  /* 0x000000ff07007388 */ /* 0x0001e80000000a00 */
[----:B------:R0:W-:Y:S04]  /*01b0*/  STS.64 [R7+0x8], RZ ;  /* 0x000008ff07007388 */ /* 0x0001e80000000a00 */
[----:B------:R0:W-:Y:S04]  /*01c0*/  STS.64 [R7+0x10], RZ ;  /* 0x000010ff07007388 */ /* 0x0001e80000000a00 */
[----:B------:R0:W-:Y:S04]  /*01d0*/  STS.64 [R7+0x18], RZ ;  /* 0x000018ff07007388 */ /* 0x0001e80000000a00 */
[----:B------:R0:W-:Y:S02]  /*01e0*/  STS.64 [R7+0x20], RZ ;  /* 0x000020ff07007388 */ /* 0x0001e40000000a00 */
.L_x_31:
[----:B------:R-:W-:Y:S05]  /*01f0*/  BSYNC.RECONVERGENT B0 ;  /* 0x0000000000007941 */ /* 0x000fea0003800200 */
.L_x_30:
[----:B------:R-:W-:Y:S08]  /*0200*/  BAR.SYNC.DEFER_BLOCKING 0x0 ;  /* 0x0000000000007b1d */ /* 0x000ff00000010000 */
[----:B0-----:R-:W0:Y:S01]  /*0210*/  LDC.64 R4, c[0x0][0x3a0] ;  /* 0x0000e800ff047b82 */ /* 0x001e220000000a00 */
[----:B------:R-:W2:Y:S01]  /*0220*/  LDG.E R2, desc[UR4][R2.64] ;  /* 0x0000000402027981 */ /* 0x000ea2000c1e1900 */
[----:B------:R-:W1:Y:S01]  /*0230*/  S2R R10, SR_CgaCtaId ;  /* 0x00000000000a7919 */ /* 0x000e620000008800 */
[----:B--2---:R-:W-:-:S04]  /*0240*/  IMAD R7, R2, 0x68, RZ ;  /* 0x0000006802077824 */ /* 0x004fc800078e02ff */
[----:B0-----:R-:W-:-:S04]  /*0250*/  IMAD.WIDE R4, R7, 0x4, R4 ;  /* 0x0000000407047825 */ /* 0x001fc800078e0204 */
[----:B------:R-:W-:Y:S02]  /*0260*/  IMAD.WIDE.U32 R6, R8, 0x4, R4 ;  /* 0x0000000408067825 */ /* 0x000fe400078e0004 */
[----:B------:R-:W2:Y:S04]  /*0270*/  LDG.E R4, desc[UR4][R4.64+0x19c] ;  /* 0x00019c0404047981 */ /* 0x000ea8000c1e1900 */
[----:B------:R-:W3:Y:S01]  /*0280*/  LDG.E R6, desc[UR4][R6.64] ;  /* 0x0000000406067981 */ /* 0x000ee2000c1e1900 */
[----:B------:R-:W-:-:S05]  /*0290*/  MOV R9, 0x400 ;  /* 0x0000040000097802 */ /* 0x000fca0000000f00 */
[----:B------:R-:W-:Y:S01]  /*02a0*/  VIADD R11, R9, 0x28 ;  /* 0x00000028090b7836 */ /* 0x000fe20000000000 */
[----:B-1----:R-:W-:-:S04]  /*02b0*/  LEA R9, R10, R9, 0x18 ;  /* 0x000000090a097211 */ /* 0x002fc800078ec0ff */
[----:B------:R-:W-:Y:S02]  /*02c0*/  LEA R11, R10, R11, 0x18 ;  /* 0x0000000b0a0b7211 */ /* 0x000fe400078ec0ff */
[----:B------:R-:W-:-:S03]  /*02d0*/  ISETP.NE.AND P0, PT, R0, RZ, PT ;  /* 0x000000ff0000720c */ /* 0x000fc60003f05270 */
[C---:B---3--:R-:W-:Y:S01]  /*02e0*/  IMAD R3, R6.reuse, 0x28, R11 ;  /* 0x0000002806037824 */ /* 0x048fe200078e020b */
[----:B------:R-:W-:-:S03]  /*02f0*/  LEA R2, R6, R9, 0x2 ;  /* 0x0000000906027211 */ /* 0x000fc600078e10ff */
[----:B--2---:R-:W-:Y:S02]  /*0300*/  IMAD R3, R4, 0x4, R3 ;  /* 0x0000000404037824 */ /* 0x004fe400078e0203 */
[----:B------:R0:W-:Y:S04]  /*0310*/  ATOMS.POPC.INC.32 RZ, [R2+URZ] ;  /* 0x0000000002ff7f8c */ /* 0x0001e8000d8000ff */
[----:B------:R0:W-:Y:S01]  /*0320*/  ATOMS.POPC.INC.32 RZ, [R3+URZ] ;  /* 0x0000000003ff7f8c */ /* 0x0001e2000d8000ff */
[----:B------:R-:W-:Y:S06]  /*0330*/  BAR.SYNC.DEFER_BLOCKING 0x0 ;  /* 0x0000000000007b1d */ /* 0x000fec0000010000 */
[----:B------:R-:W-:Y:S05]  /*0340*/  @P0 EXIT ;  /* 0x000000000000094d */ /* 0x000fea0003800000 */
[----:B0-----:R-:W0:Y:S02]  /*0350*/  LDC.64 R2, c[0x0][0x3a8] ;  /* 0x0000ea00ff027b82 */ /* 0x001e240000000a00 */
[----:B0-----:R-:W-:-:S05]  /*0360*/  IMAD.WIDE.U32 R2, R8, 0x4, R2 ;  /* 0x0000000408027825 */ /* 0x001fca00078e0002 */
[----:B------:R-:W2:Y:S01]  /*0370*/  LDG.E R7, desc[UR4][R2.64] ;  /* 0x0000000402077981 */ /* 0x000ea2000c1e1900 */
[----:B------:R-:W-:Y:S01]  /*0380*/  HFMA2 R6, -RZ, RZ, 0, 0 ;  /* 0x00000000ff067431 */ /* 0x000fe200000001ff */
[----:B--2---:R-:W-:-:S13]  /*0390*/  ISETP.GE.AND P0, PT, R7, 0x1, PT ;  /* 0x000000010700780c */ /* 0x004fda0003f06270 */
[----:B------:R-:W-:Y:S05]  /*03a0*/  @!P0 BRA `(.L_x_32) ;  /* 0x0000000c00848947 */ /* 0x000fea0003800000 */
[----:B------:R-:W0:Y:S01]  /*03b0*/  LDCU UR6, c[0x0][0x390] ;  /* 0x00007200ff0677ac */ /* 0x000e220008000800 */
[----:B------:R-:W-:Y:S01]  /*03c0*/  IMAD.MOV.U32 R4, RZ, RZ, 0x1 ;  /* 0x00000001ff047424 */ /* 0x000fe200078e00ff */
[----:B------:R-:W-:Y:S02]  /*03d0*/  MOV R6, RZ ;  /* 0x000000ff00067202 */ /* 0x000fe40000000f00 */
[----:B0-----:R-:W-:-:S07]  /*03e0*/  I2FP.F32.S32 R5, UR6 ;  /* 0x0000000600057c45 */ /* 0x001fce0008201400 */
.L_x_46:
[----:B------:R-:W-:-:S06]  /*03f0*/  IMAD R10, R4, 0x4, R9 ;  /* 0x00000004040a7824 */ /* 0x000fcc00078e0209 */
[----:B------:R-:W0:Y:S02]  /*0400*/  LDS R10, [R10] ;  /* 0x000000000a0a7984 */ /* 0x000e240000000800 */
[----:B0-----:R-:W-:-:S13]  /*0410*/  ISETP.NE.AND P0, PT, R10, RZ, PT ;  /* 0x000000ff0a00720c */ /* 0x001fda0003f05270 */
[----:B------:R-:W-:Y:S05]  /*0420*/  @!P0 BRA `(.L_x_33) ;  /* 0x0000000c00588947 */ /* 0x000fea0003800000 */
[----:B------:R-:W0:Y:S02]  /*0430*/  LDC.64 R12, c[0x0][0x3a8] ;  /* 0x0000ea00ff0c7b82 */ /* 0x000e240000000a00 */
[----:B0-----:R-:W2:Y:S01]  /*0440*/  LDG.E R12, desc[UR4][R12.64+0x19c] ;  /* 0x00019c040c0c7981 */ /* 0x001ea2000c1e1900 */
[----:B------:R-:W-:Y:S01]  /*0450*/  HFMA2 R16, -RZ, RZ, 0, 0 ;  /* 0x00000000ff107431 */ /* 0x000fe200000001ff */
[----:B--2---:R-:W-:-:S13]  /*0460*/  ISETP.GE.AND P0, PT, R12, 0x1, PT ;  /* 0x000000010c00780c */ /* 0x004fda0003f06270 */
[----:B------:R-:W-:Y:S05]  /*0470*/  @!P0 BRA `(.L_x_34) ;  /* 0x0000000c000c8947 */ /* 0x000fea0003800000 */
[----:B------:R-:W-:Y:S01]  /*0480*/  ISETP.NE.AND P0, PT, R12, 0x1, PT ;  /* 0x000000010c00780c */ /* 0x000fe20003f05270 */
[----:B------:R-:W-:Y:S01]  /*0490*/  IMAD.MOV.U32 R15, RZ, RZ, 0x1 ;  /* 0x00000001ff0f7424 */ /* 0x000fe200078e00ff */
[----:B------:R-:W-:-:S11]  /*04a0*/  MOV R16, RZ ;  /* 0x000000ff00107202 */ /* 0x000fd60000000f00 */
[----:B------:R-:W-:Y:S05]  /*04b0*/  @!P0 BRA `(.L_x_35) ;  /* 0x0000000800008947 */ /* 0x000fea0003800000 */
[----:B------:R-:W-:Y:S01]  /*04c0*/  IMAD R14, R4, 0x28, R11 ;  /* 0x00000028040e7824 */ /* 0x000fe200078e020b */
[----:B------:R-:W-:Y:S01]  /*04d0*/  LOP3.LUT R13, R12, 0x7ffffffe, RZ, 0xc0, !PT ;  /* 0x7ffffffe0c0d7812 */ /* 0x000fe200078ec0ff */
[----:B------:R-:W-:Y:S01]  /*04e0*/  IMAD.MOV.U32 R16, RZ, RZ, RZ ;  /* 0x000000ffff107224 */ /* 0x000fe200078e00ff */
[----:B------:R-:W-:Y:S01]  /*04f0*/  I2FP.F32.S32 R17, R10 ;  /* 0x0000000a00117245 */ /* 0x000fe20000201400 */
[----:B------:R-:W-:Y:S01]  /*0500*/  VIADD R14, R14, 0x8 ;  /* 0x000000080e0e7836 */ /* 0x000fe20000000000 */
[----:B------:R-:W-:Y:S02]  /*0510*/  MOV R15, RZ ;  /* 0x000000ff000f7202 */ /* 0x000fe40000000f00 */
[----:B------:R-:W-:-:S07]  /*0520*/  IADD3 R13, PT, PT, -R13, RZ, RZ ;  /* 0x000000ff0d0d7210 */ /* 0x000fce0007ffe1ff */
.L_x_42:
[----:B------:R-:W0:Y:S01]  /*0530*/  LDS R0, [R14+-0x4] ;  /* 0xfffffc000e007984 */ /* 0x000e220000000800 */
[----:B------:R-:W-:-:S05]  /*0540*/  VIADD R13, R13, 0x2 ;  /* 0x000000020d0d7836 */ /* 0x000fca0000000000 */
        /* <DEDUP_REMOVED lines=13> */
[----:B------:R-:W-:-:S07]  /*0620*/  MOV R2, 0x640 ;  /* 0x0000064000027802 */ /* 0x000fce0000000f00 */
[----:B------:R-:W-:Y:S05]  /*0630*/  CALL.REL.NOINC `($__internal_1_$__cuda_sm3x_div_rn_noftz_f32_slowpath) ;  /* 0x0000000800f07944 */ /* 0x000fea0003c00000 */
[----:B------:R-:W-:-:S07]  /*0640*/  IMAD.MOV.U32 R19, RZ, RZ, R0 ;  /* 0x000000ffff137224 */ /* 0x000fce00078e0000 */
.L_x_37:
[C---:B------:R-:W-:Y:S01]  /*0650*/  FMUL R2, R19.reuse, 8388608 ;  /* 0x4b00000013027820 */ /* 0x040fe20000400000 */
[----:B------:R-:W-:Y:S01]  /*0660*/  FSETP.GEU.AND P0, PT, R19, 1.175494350822287508e-38, PT ;  /* 0x008000001300780b */ /* 0x000fe20003f0e000 */
[----:B------:R-:W-:-:S03]  /*0670*/  HFMA2 R3, -RZ, RZ, 1.5048828125, 33.21875 ;  /* 0x3e055027ff037431 */ /* 0x000fc600000001ff */
[----:B------:R-:W-:-:S04]  /*0680*/  FSEL R2, R2, R19, !P0 ;  /* 0x0000001302027208 */ /* 0x000fc80004000000 */
[C---:B------:R-:W-:Y:S02]  /*0690*/  IADD3 R0, PT, PT, R2.reuse, -0x3f2aaaab, RZ ;  /* 0xc0d5555502007810 */ /* 0x040fe40007ffe0ff */
[----:B------:R-:W-:Y:S02]  /*06a0*/  FSETP.NEU.AND P3, PT, R2, RZ, PT ;  /* 0x000000ff0200720b */ /* 0x000fe40003f6d000 */
[----:B------:R-:W-:-:S04]  /*06b0*/  LOP3.LUT R21, R0, 0xff800000, RZ, 0xc0, !PT ;  /* 0xff80000000157812 */ /* 0x000fc800078ec0ff */
[----:B------:R-:W-:Y:S01]  /*06c0*/  I2FP.F32.S32 R18, R21 ;  /* 0x0000001500127245 */ /* 0x000fe20000201400 */
[----:B------:R-:W-:Y:S02]  /*06d0*/  IMAD.IADD R0, R2, 0x1, -R21 ;  /* 0x0000000102007824 */ /* 0x000fe400078e0a15 */
[----:B------:R-:W-:Y:S02]  /*06e0*/  IMAD.MOV.U32 R21, RZ, RZ, 0x7f800000 ;  /* 0x7f800000ff157424 */ /* 0x000fe400078e00ff */
[----:B------:R-:W-:-:S04]  /*06f0*/  FADD R0, R0, -1 ;  /* 0xbf80000000007421 */ /* 0x000fc80000000000 */
[----:B------:R-:W-:-:S04]  /*0700*/  FFMA R3, R0, -R3, 0.14084610342979431152 ;  /* 0x3e1039f600037423 */ /* 0x000fc80000000803 */
[----:B------:R-:W-:-:S04]  /*0710*/  FFMA R3, R0, R3, -0.12148627638816833496 ;  /* 0xbdf8cdcc00037423 */ /* 0x000fc80000000003 */
[----:B------:R-:W-:-:S04]  /*0720*/  FFMA R3, R0, R3, 0.13980610668659210205 ;  /* 0x3e0f295500037423 */ /* 0x000fc80000000003 */
[----:B------:R-:W-:-:S04]  /*0730*/  FFMA R3, R0, R3, -0.16684235632419586182 ;  /* 0xbe2ad8b900037423 */ /* 0x000fc80000000003 */
[----:B------:R-:W-:-:S04]  /*0740*/  FFMA R3, R0, R3, 0.20012299716472625732 ;  /* 0x3e4ced0b00037423 */ /* 0x000fc80000000003 */
[----:B------:R-:W-:-:S04]  /*0750*/  FFMA R3, R0, R3, -0.24999669194221496582 ;  /* 0xbe7fff2200037423 */ /* 0x000fc80000000003 */
[----:B------:R-:W-:-:S04]  /*0760*/  FFMA R3, R0, R3, 0.33333182334899902344 ;  /* 0x3eaaaa7800037423 */ /* 0x000fc80000000003 */
[----:B------:R-:W-:Y:S01]  /*0770*/  FFMA R23, R0, R3, -0.5 ;  /* 0xbf00000000177423 */ /* 0x000fe20000000003 */
[----:B------:R-:W-:Y:S02]  /*0780*/  FSEL R3, RZ, -23, P0 ;  /* 0xc1b80000ff037808 */ /* 0x000fe40000000000 */
[----:B------:R-:W-:Y:S01]  /*0790*/  ISETP.GT.U32.AND P0, PT, R2, 0x7f7fffff, PT ;  /* 0x7f7fffff0200780c */ /* 0x000fe20003f04070 */
[----:B------:R-:W-:Y:S02]  /*07a0*/  FMUL R23, R0, R23 ;  /* 0x0000001700177220 */ /* 0x000fe40000400000 */
[----:B------:R-:W-:Y:S01]  /*07b0*/  FFMA R3, R18, 1.1920928955078125e-07, R3 ;  /* 0x3400000012037823 */ /* 0x000fe20000000003 */
[----:B------:R-:W-:Y:S02]  /*07c0*/  IMAD.MOV.U32 R18, RZ, RZ, 0x3fb8aa3b ;  /* 0x3fb8aa3bff127424 */ /* 0x000fe400078e00ff */
[----:B------:R-:W-:Y:S01]  /*07d0*/  FFMA R0, R0, R23, R0 ;  /* 0x0000001700007223 */ /* 0x000fe20000000000 */
[----:B------:R-:W-:-:S03]  /*07e0*/  MOV R23, 0x3f317218 ;  /* 0x3f31721800177802 */ /* 0x000fc60000000f00 */
[----:B------:R-:W-:Y:S02]  /*07f0*/  FFMA R0, R3, 0.69314718246459960938, R0 ;  /* 0x3f31721803007823 */ /* 0x000fe40000000000 */
        /* <DEDUP_REMOVED lines=10> */
[----:B------:R-:W-:Y:S05]  /*08a0*/  CALL.REL.NOINC `($__internal_1_$__cuda_sm3x_div_rn_noftz_f32_slowpath) ;  /* 0x0000000800547944 */ /* 0x000fea0003c00000 */
[----:B------:R-:W-:-:S07]  /*08b0*/  IMAD.MOV.U32 R2, RZ, RZ, R0 ;  /* 0x000000ffff027224 */ /* 0x000fce00078e0000 */
.L_x_38:
[----:B------:R-:W-:-:S05]  /*08c0*/  FSEL R3, R2, -INF , P3 ;  /* 0xff80000002037808 */ /* 0x000fca0001800000 */
[----:B------:R-:W-:-:S07]  /*08d0*/  FFMA R16, R3, R19, R16 ;  /* 0x0000001303107223 */ /* 0x000fce0000000010 */
.L_x_36:
[----:B------:R-:W0:Y:S02]  /*08e0*/  LDS R0, [R14] ;  /* 0x000000000e007984 */ /* 0x000e240000000800 */
        /* <DEDUP_REMOVED lines=14> */
[----:B------:R-:W-:Y:S05]  /*09d0*/  CALL.REL.NOINC `($__internal_1_$__cuda_sm3x_div_rn_noftz_f32_slowpath) ;  /* 0x0000000800087944 */ /* 0x000fea0003c00000 */
[----:B------:R-:W-:-:S07]  /*09e0*/  MOV R19, R0 ;  /* 0x0000000000137202 */ /* 0x000fce0000000f00 */
.L_x_40:
[C---:B------:R-:W-:Y:S01]  /*09f0*/  FMUL R2, R19.reuse, 8388608 ;  /* 0x4b00000013027820 */ /* 0x040fe20000400000 */
[----:B------:R-:W-:Y:S01]  /*0a00*/  FSETP.GEU.AND P0, PT, R19, 1.175494350822287508e-38, PT ;  /* 0x008000001300780b */ /* 0x000fe20003f0e000 */
[----:B------:R-:W-:Y:S02]  /*0a10*/  IMAD.MOV.U32 R3, RZ, RZ, 0x3e055027 ;  /* 0x3e055027ff037424 */ /* 0x000fe400078e00ff */
[----:B------:R-:W-:Y:S01]  /*0a20*/  HFMA2 R20, -RZ, RZ, 1.9296875, -0.048675537109375 ;  /* 0x3fb8aa3bff147431 */ /* 0x000fe200000001ff */
[----:B------:R-:W-:-:S04]  /*0a30*/  FSEL R2, R2, R19, !P0 ;  /* 0x0000001302027208 */ /* 0x000fc80004000000 */
[C---:B------:R-:W-:Y:S01]  /*0a40*/  FSETP.NEU.AND P3, PT, R2.reuse, RZ, PT ;  /* 0x000000ff0200720b */ /* 0x040fe20003f6d000 */
[----:B------:R-:W-:-:S05]  /*0a50*/  VIADD R0, R2, 0xc0d55555 ;  /* 0xc0d5555502007836 */ /* 0x000fca0000000000 */
[----:B------:R-:W-:-:S04]  /*0a60*/  LOP3.LUT R21, R0, 0xff800000, RZ, 0xc0, !PT ;  /* 0xff80000000157812 */ /* 0x000fc800078ec0ff */
[-C--:B------:R-:W-:Y:S02]  /*0a70*/  IADD3 R0, PT, PT, R2, -R21.reuse, RZ ;  /* 0x8000001502007210 */ /* 0x080fe40007ffe0ff */
[----:B------:R-:W-:Y:S02]  /*0a80*/  I2FP.F32.S32 R18, R21 ;  /* 0x0000001500127245 */ /* 0x000fe40000201400 */
[----:B------:R-:W-:Y:S01]  /*0a90*/  MOV R21, 0x7f800000 ;  /* 0x7f80000000157802 */ /* 0x000fe20000000f00 */
        /* <DEDUP_REMOVED lines=12> */
[----:B------:R-:W-:Y:S02]  /*0b60*/  FFMA R3, R18, 1.1920928955078125e-07, R3 ;  /* 0x3400000012037823 */ /* 0x000fe40000000003 */
[----:B------:R-:W-:Y:S01]  /*0b70*/  FFMA R0, R0, R23, R0 ;  /* 0x0000001700007223 */ /* 0x000fe20000000000 */
[----:B------:R-:W-:-:S03]  /*0b80*/  IMAD.MOV.U32 R23, RZ, RZ, 0x3f317218 ;  /* 0x3f317218ff177424 */ /* 0x000fc600078e00ff */
[----:B------:R-:W-:Y:S01]  /*0b90*/  FFMA R18, R3, 0.69314718246459960938, R0 ;  /* 0x3f31721803127823 */ /* 0x000fe20000000000 */
[----:B------:R-:W-:-:S03]  /*0ba0*/  FFMA R23, R20, -R23, 1 ;  /* 0x3f80000014177423 */ /* 0x000fc60000000817 */
[----:B------:R-:W-:Y:S01]  /*0bb0*/  @P0 FFMA R18, R2, R21, +INF ;  /* 0x7f80000002120423 */ /* 0x000fe20000000015 */
[----:B------:R-:W-:-:S03]  /*0bc0*/  FFMA R0, R23, R20, 1.4426950216293334961 ;  /* 0x3fb8aa3b17007423 */ /* 0x000fc60000000014 */
[----:B------:R-:W0:Y:S01]  /*0bd0*/  FCHK P0, R18, 0.69314718246459960938 ;  /* 0x3f31721812007902 */ /* 0x000e220000000000 */
[----:B------:R-:W-:-:S04]  /*0be0*/  FFMA R3, R0, R18, RZ ;  /* 0x0000001200037223 */ /* 0x000fc800000000ff */
[----:B------:R-:W-:-:S04]  /*0bf0*/  FFMA R2, R3, -0.69314718246459960938, R18 ;  /* 0xbf31721803027823 */ /* 0x000fc80000000012 */
[----:B------:R-:W-:Y:S01]  /*0c00*/  FFMA R0, R0, R2, R3 ;  /* 0x0000000200007223 */ /* 0x000fe20000000003 */
[----:B0-----:R-:W-:Y:S06]  /*0c10*/  @!P0 BRA `(.L_x_41) ;  /* 0x0000000000108947 */ /* 0x001fec0003800000 */
[----:B------:R-:W-:Y:S01]  /*0c20*/  IMAD.MOV.U32 R0, RZ, RZ, R18 ;  /* 0x000000ffff007224 */ /* 0x000fe200078e0012 */
[----:B------:R-:W-:Y:S02]  /*0c30*/  MOV R3, 0x3f317218 ;  /* 0x3f31721800037802 */ /* 0x000fe40000000f00 */
[----:B------:R-:W-:-:S07]  /*0c40*/  MOV R2, 0xc60 ;  /* 0x00000c6000027802 */ /* 0x000fce0000000f00 */
[----:B------:R-:W-:Y:S05]  /*0c50*/  CALL.REL.NOINC `($__internal_1_$__cuda_sm3x_div_rn_noftz_f32_slowpath) ;  /* 0x0000000400687944 */ /* 0x000fea0003c00000 */
.L_x_41:
[----:B------:R-:W-:-:S05]  /*0c60*/  FSEL R3, R0, -INF , P3 ;  /* 0xff80000000037808 */ /* 0x000fca0001800000 */
[----:B------:R-:W-:-:S07]  /*0c70*/  FFMA R16, R3, R19, R16 ;  /* 0x0000001303107223 */ /* 0x000fce0000000010 */
.L_x_39:
[----:B------:R-:W-:Y:S01]  /*0c80*/  VIADD R15, R15, 0x2 ;  /* 0x000000020f0f7836 */ /* 0x000fe20000000000 */
[----:B------:R-:W-:Y:S01]  /*0c90*/  IADD3 R14, PT, PT, R14, 0x8, RZ ;  /* 0x000000080e0e7810 */ /* 0x000fe20007ffe0ff */
[----:B------:R-:W-:Y:S06]  /*0ca0*/  @P2 BRA `(.L_x_42) ;  /* 0xfffffff800202947 */ /* 0x000fec000383ffff */
[----:B------:R-:W-:-:S07]  /*0cb0*/  VIADD R15, R15, 0x1 ;  /* 0x000000010f0f7836 */ /* 0x000fce0000000000 */
.L_x_35:
[----:B------:R-:W-:-:S04]  /*0cc0*/  LOP3.LUT R12, R12, 0x1, RZ, 0xc0, !PT ;  /* 0x000000010c0c7812 */ /* 0x000fc800078ec0ff */
[----:B------:R-:W-:-:S13]  /*0cd0*/  ISETP.NE.U32.AND P0, PT, R12, 0x1, PT ;  /* 0x000000010c00780c */ /* 0x000fda0003f05070 */
[----:B------:R-:W-:Y:S05]  /*0ce0*/  @P0 BRA `(.L_x_34) ;  /* 0x0000000000f00947 */ /* 0x000fea0003800000 */
[----:B------:R-:W-:-:S05]  /*0cf0*/  IMAD R0, R4, 0x28, R11 ;  /* 0x0000002804007824 */ /* 0x000fca00078e020b */
[----:B------:R-:W-:-:S06]  /*0d00*/  LEA R15, R15, R0, 0x2 ;  /* 0x000000000f0f7211 */ /* 0x000fcc00078e10ff */
[----:B------:R-:W0:Y:S02]  /*0d10*/  LDS R15, [R15] ;  /* 0x000000000f0f7984 */ /* 0x000e240000000800 */
[----:B0-----:R-:W-:-:S13]  /*0d20*/  ISETP.NE.AND P0, PT, R15, RZ, PT ;  /* 0x000000ff0f00720c */ /* 0x001fda0003f05270 */
[----:B------:R-:W-:Y:S05]  /*0d30*/  @!P0 BRA `(.L_x_34) ;  /* 0x0000000000dc8947 */ /* 0x000fea0003800000 */
[----:B------:R-:W-:Y:S02]  /*0d40*/  I2FP.F32.S32 R17, R10 ;  /* 0x0000000a00117245 */ /* 0x000fe40000201400 */
[----:B------:R-:W-:Y:S02]  /*0d50*/  I2FP.F32.S32 R0, R15 ;  /* 0x0000000f00007245 */ /* 0x000fe40000201400 */
[----:B------:R-:W0:Y:S08]  /*0d60*/  MUFU.RCP R2, R17 ;  /* 0x0000001100027308 */ /* 0x000e300000001000 */
        /* <DEDUP_REMOVED lines=9> */
[----:B------:R-:W-:Y:S05]  /*0e00*/  CALL.REL.NOINC `($__internal_1_$__cuda_sm3x_div_rn_noftz_f32_slowpath) ;  /* 0x0000000000fc7944 */ /* 0x000fea0003c00000 */
[----:B------:R-:W-:-:S07]  /*0e10*/  MOV R13, R0 ;  /* 0x00000000000d7202 */ /* 0x000fce0000000f00 */
.L_x_43:
[C---:B------:R-:W-:Y:S01]  /*0e20*/  FMUL R2, R13.reuse, 8388608 ;  /* 0x4b0000000d027820 */ /* 0x040fe20000400000 */
[----:B------:R-:W-:Y:S01]  /*0e30*/  FSETP.GEU.AND P0, PT, R13, 1.175494350822287508e-38, PT ;  /* 0x008000000d00780b */ /* 0x000fe20003f0e000 */
[----:B------:R-:W-:Y:S02]  /*0e40*/  IMAD.MOV.U32 R15, RZ, RZ, 0x3e055027 ;  /* 0x3e055027ff0f7424 */ /* 0x000fe400078e00ff */
[----:B------:R-:W-:Y:S02]  /*0e50*/  HFMA2 R14, -RZ, RZ, 1.9296875, -0.048675537109375 ;  /* 0x3fb8aa3bff0e7431 */ /* 0x000fe400000001ff */
[----:B------:R-:W-:Y:S01]  /*0e60*/  IMAD.MOV.U32 R17, RZ, RZ, 0x3f317218 ;  /* 0x3f317218ff117424 */ /* 0x000fe200078e00ff */
[----:B------:R-:W-:-:S04]  /*0e70*/  FSEL R2, R2, R13, !P0 ;  /* 0x0000000d02027208 */ /* 0x000fc80004000000 */
[C---:B------:R-:W-:Y:S01]  /*0e80*/  FSETP.NEU.AND P2, PT, R2.reuse, RZ, PT ;  /* 0x000000ff0200720b */ /* 0x040fe20003f4d000 */
[----:B------:R-:W-:Y:S02]  /*0e90*/  VIADD R0, R2, 0xc0d55555 ;  /* 0xc0d5555502007836 */ /* 0x000fe40000000000 */
[----:B------:R-:W-:-:S03]  /*0ea0*/  FFMA R17, R14, -R17, 1 ;  /* 0x3f8000000e117423 */ /* 0x000fc60000000811 */
[----:B------:R-:W-:-:S04]  /*0eb0*/  LOP3.LUT R3, R0, 0xff800000, RZ, 0xc0, !PT ;  /* 0xff80000000037812 */ /* 0x000fc800078ec0ff */
[-C--:B------:R-:W-:Y:S02]  /*0ec0*/  IADD3 R0, PT, PT, R2, -R3.reuse, RZ ;  /* 0x8000000302007210 */ /* 0x080fe40007ffe0ff */
[----:B------:R-:W-:-:S03]  /*0ed0*/  I2FP.F32.S32 R3, R3 ;  /* 0x0000000300037245 */ /* 0x000fc60000201400 */
[----:B------:R-:W-:Y:S01]  /*0ee0*/  FADD R12, R0, -1 ;  /* 0xbf800000000c7421 */ /* 0x000fe20000000000 */
[----:B------:R-:W-:Y:S02]  /*0ef0*/  FSEL R0, RZ, -23, P0 ;  /* 0xc1b80000ff007808 */ /* 0x000fe40000000000 */
[----:B------:R-:W-:Y:S01]  /*0f00*/  ISETP.GT.U32.AND P0, PT, R2, 0x7f7fffff, PT ;  /* 0x7f7fffff0200780c */ /* 0x000fe20003f04070 */
[C---:B------:R-:W-:Y:S02]  /*0f10*/  FFMA R15, R12.reuse, -R15, 0.14084610342979431152 ;  /* 0x3e1039f60c0f7423 */ /* 0x040fe4000000080f */
[----:B------:R-:W-:Y:S01]  /*0f20*/  FFMA R0, R3, 1.1920928955078125e-07, R0 ;  /* 0x3400000003007823 */ /* 0x000fe20000000000 */
[----:B------:R-:W-:Y:S01]  /*0f30*/  MOV R3, 0x7f800000 ;  /* 0x7f80000000037802 */ /* 0x000fe20000000f00 */
[----:B------:R-:W-:-:S04]  /*0f40*/  FFMA R15, R12, R15, -0.12148627638816833496 ;  /* 0xbdf8cdcc0c0f7423 */ /* 0x000fc8000000000f */
[----:B------:R-:W-:-:S04]  /*0f50*/  FFMA R15, R12, R15, 0.13980610668659210205 ;  /* 0x3e0f29550c0f7423 */ /* 0x000fc8000000000f */
[----:B------:R-:W-:-:S04]  /*0f60*/  FFMA R15, R12, R15, -0.16684235632419586182 ;  /* 0xbe2ad8b90c0f7423 */ /* 0x000fc8000000000f */
[----:B------:R-:W-:-:S04]  /*0f70*/  FFMA R15, R12, R15, 0.20012299716472625732 ;  /* 0x3e4ced0b0c0f7423 */ /* 0x000fc8000000000f */
[----:B------:R-:W-:-:S04]  /*0f80*/  FFMA R15, R12, R15, -0.24999669194221496582 ;  /* 0xbe7fff220c0f7423 */ /* 0x000fc8000000000f */
[----:B------:R-:W-:-:S04]  /*0f90*/  FFMA R15, R12, R15, 0.33333182334899902344 ;  /* 0x3eaaaa780c0f7423 */ /* 0x000fc8000000000f */
[----:B------:R-:W-:-:S04]  /*0fa0*/  FFMA R15, R12, R15, -0.5 ;  /* 0xbf0000000c0f7423 */ /* 0x000fc8000000000f */
[----:B------:R-:W-:-:S04]  /*0fb0*/  FMUL R15, R12, R15 ;  /* 0x0000000f0c0f7220 */ /* 0x000fc80000400000 */
[----:B------:R-:W-:-:S04]  /*0fc0*/  FFMA R15, R12, R15, R12 ;  /* 0x0000000f0c0f7223 */ /* 0x000fc8000000000c */
[----:B------:R-:W-:Y:S01]  /*0fd0*/  FFMA R12, R0, 0.69314718246459960938, R15 ;  /* 0x3f317218000c7823 */ /* 0x000fe2000000000f */
        /* <DEDUP_REMOVED lines=11> */
.L_x_44:
[----:B------:R-:W-:-:S05]  /*1090*/  FSEL R3, R0, -INF , P2 ;  /* 0xff80000000037808 */ /* 0x000fca0001000000 */
[----:B------:R-:W-:-:S07]  /*10a0*/  FFMA R16, R3, R13, R16 ;  /* 0x0000000d03107223 */ /* 0x000fce0000000010 */
.L_x_34:
        /* <DEDUP_REMOVED lines=13> */
.L_x_45:
[----:B------:R-:W-:-:S07]  /*1180*/  FFMA R6, R3, -R16, R6 ;  /* 0x8000001003067223 */ /* 0x000fce0000000006 */
.L_x_33:
[C---:B------:R-:W-:Y:S01]  /*1190*/  ISETP.NE.AND P0, PT, R4.reuse, R7, PT ;  /* 0x000000070400720c */ /* 0x040fe20003f05270 */
[----:B------:R-:W-:-:S12]  /*11a0*/  VIADD R4, R4, 0x1 ;  /* 0x0000000104047836 */ /* 0x000fd80000000000 */
[----:B------:R-:W-:Y:S05]  /*11b0*/  @P0 BRA `(.L_x_46) ;  /* 0xfffffff0008c0947 */ /* 0x000fea000383ffff */
.L_x_32:
[----:B------:R-:W0:Y:S02]  /*11c0*/  LDC.64 R2, c[0x0][0x398] ;  /* 0x0000e600ff027b82 */ /* 0x000e240000000a00 */
[----:B0-----:R-:W-:-:S05]  /*11d0*/  IMAD.WIDE.U32 R8, R8, 0x4, R2 ;  /* 0x0000000408087825 */ /* 0x001fca00078e0002 */
[----:B------:R-:W-:Y:S01]  /*11e0*/  STG.E desc[UR4][R8.64], R6 ;  /* 0x0000000608007986 */ /* 0x000fe2000c101904 */
[----:B------:R-:W-:Y:S05]  /*11f0*/  EXIT ;  /* 0x000000000000794d */ /* 0x000fea0003800000 */
        .weak           $__internal_1_$__cuda_sm3x_div_rn_noftz_f32_slowpath
        .type           $__internal_1_$__cuda_sm3x_div_rn_noftz_f32_slowpath,@function
        .size           $__internal_1_$__cuda_sm3x_div_rn_noftz_f32_slowpath,(.L_x_57 - $__internal_1_$__cuda_sm3x_div_rn_noftz_f32_slowpath)
$__internal_1_$__cuda_sm3x_div_rn_noftz_f32_slowpath:
        /* <DEDUP_REMOVED lines=28> */
[----:B------:R-:W-:Y:S01]  /*13c0*/  @P0 IMAD.MOV.U32 R20, RZ, RZ, RZ ;  /* 0x000000ffff140224 */ /* 0x000fe200078e00ff */
[----:B------:R-:W-:Y:S01]  /*13d0*/  @!P0 MOV R20, 0xffffffc0 ;  /* 0xffffffc000148802 */ /* 0x000fe20000000f00 */
[----:B------:R-:W-:Y:S01]  /*13e0*/  @!P0 FFMA R0, R0, 1.84467440737095516160e+19, RZ ;  /* 0x5f80000000008823 */ /* 0x000fe200000000ff */
[----:B------:R-:W-:-:S03]  /*13f0*/  @!P1 FFMA R3, R3, 1.84467440737095516160e+19, RZ ;  /* 0x5f80000003039823 */ /* 0x000fc600000000ff */
[----:B------:R-:W-:-:S07]  /*1400*/  @!P1 VIADD R20, R20, 0x40 ;  /* 0x0000004014149836 */ /* 0x000fce0000000000 */
.L_x_47:
[----:B------:R-:W-:Y:S01]  /*1410*/  LEA R22, R18, 0xc0800000, 0x17 ;  /* 0xc080000012167811 */ /* 0x000fe200078eb8ff */
[----:B------:R-:W-:-:S03]  /*1420*/  VIADD R21, R21, 0xffffff81 ;  /* 0xffffff8115157836 */ /* 0x000fc60000000000 */
[----:B------:R-:W-:Y:S01]  /*1430*/  IADD3 R24, PT, PT, -R22, R3, RZ ;  /* 0x0000000316187210 */ /* 0x000fe20007ffe1ff */
[C---:B------:R-:W-:Y:S01]  /*1440*/  IMAD R0, R21.reuse, -0x800000, R0 ;  /* 0xff80000015007824 */ /* 0x040fe200078e0200 */
[----:B------:R-:W-:Y:S02]  /*1450*/  IADD3 R21, PT, PT, R21, 0x7f, -R18 ;  /* 0x0000007f15157810 */ /* 0x000fe40007ffe812 */
[----:B------:R-:W0:Y:S01]  /*1460*/  MUFU.RCP R22, R24 ;  /* 0x0000001800167308 */ /* 0x000e220000001000 */
[----:B------:R-:W-:Y:S01]  /*1470*/  FADD.FTZ R23, -R24, -RZ ;  /* 0x800000ff18177221 */ /* 0x000fe20000010100 */
[----:B------:R-:W-:-:S03]  /*1480*/  IADD3 R21, PT, PT, R21, R20, RZ ;  /* 0x0000001415157210 */ /* 0x000fc60007ffe0ff */
[----:B0-----:R-:W-:-:S04]  /*1490*/  FFMA R3, R22, R23, 1 ;  /* 0x3f80000016037423 */ /* 0x001fc80000000017 */
[----:B------:R-:W-:-:S04]  /*14a0*/  FFMA R3, R22, R3, R22 ;  /* 0x0000000316037223 */ /* 0x000fc80000000016 */
[----:B------:R-:W-:-:S04]  /*14b0*/  FFMA R22, R0, R3, RZ ;  /* 0x0000000300167223 */ /* 0x000fc800000000ff */
[----:B------:R-:W-:-:S04]  /*14c0*/  FFMA R25, R23, R22, R0 ;  /* 0x0000001617197223 */ /* 0x000fc80000000000 */
[----:B------:R-:W-:-:S04]  /*14d0*/  FFMA R22, R3, R25, R22 ;  /* 0x0000001903167223 */ /* 0x000fc80000000016 */
[----:B------:R-:W-:-:S04]  /*14e0*/  FFMA R23, R23, R22, R0 ;  /* 0x0000001617177223 */ /* 0x000fc80000000000 */
[----:B------:R-:W-:-:S05]  /*14f0*/  FFMA R0, R3, R23, R22 ;  /* 0x0000001703007223 */ /* 0x000fca0000000016 */
[----:B------:R-:W-:-:S04]  /*1500*/  SHF.R.U32.HI R18, RZ, 0x17, R0 ;  /* 0x00000017ff127819 */ /* 0x000fc80000011600 */
[----:B------:R-:W-:-:S05]  /*1510*/  LOP3.LUT R18, R18, 0xff, RZ, 0xc0, !PT ;  /* 0x000000ff12127812 */ /* 0x000fca00078ec0ff */
[----:B------:R-:W-:-:S05]  /*1520*/  IMAD.IADD R18, R18, 0x1, R21 ;  /* 0x0000000112127824 */ /* 0x000fca00078e0215 */
        /* <DEDUP_REMOVED lines=10> */
[CCC-:B------:R-:W-:Y:S01]  /*15d0*/  FFMA.RZ R20, R3.reuse, R23.reuse, R22.reuse ;  /* 0x0000001703147223 */ /* 0x1c0fe2000000c016 */
[C---:B------:R-:W-:Y:S02]  /*15e0*/  ISETP.NE.AND P4, PT, R18.reuse, RZ, PT ;  /* 0x000000ff1200720c */ /* 0x040fe40003f85270 */
[----:B------:R-:W-:Y:S02]  /*15f0*/  ISETP.NE.AND P1, PT, R18, RZ, PT ;  /* 0x000000ff1200720c */ /* 0x000fe40003f25270 */
[----:B------:R-:W-:Y:S01]  /*1600*/  LOP3.LUT R21, R20, 0x7fffff, RZ, 0xc0, !PT ;  /* 0x007fffff14157812 */ /* 0x000fe200078ec0ff */
[CCC-:B------:R-:W-:Y:S01]  /*1610*/  FFMA.RP R20, R3.reuse, R23.reuse, R22.reuse ;  /* 0x0000001703147223 */ /* 0x1c0fe20000008016 */
[----:B------:R-:W-:Y:S01]  /*1620*/  FFMA.RM R3, R3, R23, R22 ;  /* 0x0000001703037223 */ /* 0x000fe20000004016 */
[C---:B------:R-:W-:Y:S01]  /*1630*/  VIADD R22, R18.reuse, 0x20 ;  /* 0x0000002012167836 */ /* 0x040fe20000000000 */
[----:B------:R-:W-:Y:S02]  /*1640*/  LOP3.LUT R21, R21, 0x800000, RZ, 0xfc, !PT ;  /* 0x0080000015157812 */ /* 0x000fe400078efcff */
[----:B------:R-:W-:-:S02]  /*1650*/  IADD3 R18, PT, PT, -R18, RZ, RZ ;  /* 0x000000ff12127210 */ /* 0x000fc40007ffe1ff */
[----:B------:R-:W-:Y:S02]  /*1660*/  SHF.L.U32 R22, R21, R22, RZ ;  /* 0x0000001615167219 */ /* 0x000fe400000006ff */
[----:B------:R-:W-:Y:S02]  /*1670*/  FSETP.NEU.FTZ.AND P0, PT, R20, R3, PT ;  /* 0x000000031400720b */ /* 0x000fe40003f1d000 */
[----:B------:R-:W-:Y:S02]  /*1680*/  SEL R18, R18, RZ, P4 ;  /* 0x000000ff12127207 */ /* 0x000fe40002000000 */
[----:B------:R-:W-:Y:S02]  /*1690*/  ISETP.NE.AND P1, PT, R22, RZ, P1 ;  /* 0x000000ff1600720c */ /* 0x000fe40000f25270 */
[----:B------:R-:W-:Y:S02]  /*16a0*/  SHF.R.U32.HI R18, RZ, R18, R21 ;  /* 0x00000012ff127219 */ /* 0x000fe40000011615 */
[----:B------:R-:W-:-:S02]  /*16b0*/  PLOP3.LUT P0, PT, P0, P1, PT, 0xf8, 0x8f ;  /* 0x00000000008f781c */ /* 0x000fc40000703f70 */
[----:B------:R-:W-:Y:S02]  /*16c0*/  SHF.R.U32.HI R20, RZ, 0x1, R18 ;  /* 0x00000001ff147819 */ /* 0x000fe40000011612 */
[----:B------:R-:W-:-:S04]  /*16d0*/  SEL R3, RZ, 0x1, !P0 ;  /* 0x00000001ff037807 */ /* 0x000fc80004000000 */
[----:B------:R-:W-:-:S04]  /*16e0*/  LOP3.LUT R3, R3, 0x1, R20, 0xf8, !PT ;  /* 0x0000000103037812 */ /* 0x000fc800078ef814 */
[----:B------:R-:W-:-:S05]  /*16f0*/  LOP3.LUT R3, R3, R18, RZ, 0xc0, !PT ;  /* 0x0000001203037212 */ /* 0x000fca00078ec0ff */
[----:B------:R-:W-:-:S05]  /*1700*/  IMAD.IADD R3, R20, 0x1, R3 ;  /* 0x0000000114037824 */ /* 0x000fca00078e0203 */
[----:B------:R-:W-:Y:S01]  /*1710*/  LOP3.LUT R0, R3, R0, RZ, 0xfc, !PT ;  /* 0x0000000003007212 */ /* 0x000fe200078efcff */
[----:B------:R-:W-:Y:S06]  /*1720*/  BRA `(.L_x_54) ;  /* 0x0000000000347947 */ /* 0x000fec0003800000 */
.L_x_53:
[----:B------:R-:W-:-:S04]  /*1730*/  LOP3.LUT R0, R0, 0x80000000, RZ, 0xc0, !PT ;  /* 0x8000000000007812 */ /* 0x000fc800078ec0ff */
[----:B------:R-:W-:Y:S01]  /*1740*/  LOP3.LUT R0, R0, 0x7f800000, RZ, 0xfc, !PT ;  /* 0x7f80000000007812 */ /* 0x000fe200078efcff */
[----:B------:R-:W-:Y:S06]  /*1750*/  BRA `(.L_x_54) ;  /* 0x0000000000287947 */ /* 0x000fec0003800000 */
.L_x_52:
[----:B------:R-:W-:Y:S01]  /*1760*/  LEA R0, R21, R0, 0x17 ;  /* 0x0000000015007211 */ /* 0x000fe200078eb8ff */
[----:B------:R-:W-:Y:S06]  /*1770*/  BRA `(.L_x_54) ;  /* 0x0000000000207947 */ /* 0x000fec0003800000 */
.L_x_51:
[----:B------:R-:W-:-:S04]  /*1780*/  LOP3.LUT R0, R3, 0x80000000, R0, 0x48, !PT ;  /* 0x8000000003007812 */ /* 0x000fc800078e4800 */
[----:B------:R-:W-:Y:S01]  /*1790*/  LOP3.LUT R0, R0, 0x7f800000, RZ, 0xfc, !PT ;  /* 0x7f80000000007812 */ /* 0x000fe200078efcff */
[----:B------:R-:W-:Y:S06]  /*17a0*/  BRA `(.L_x_54) ;  /* 0x0000000000147947 */ /* 0x000fec0003800000 */
.L_x_50:
[----:B------:R-:W-:Y:S01]  /*17b0*/  LOP3.LUT R0, R3, 0x80000000, R0, 0x48, !PT ;  /* 0x8000000003007812 */ /* 0x000fe200078e4800 */
[----:B------:R-:W-:Y:S06]  /*17c0*/  BRA `(.L_x_54) ;  /* 0x00000000000c7947 */ /* 0x000fec0003800000 */
.L_x_49:
[----:B------:R-:W0:Y:S01]  /*17d0*/  MUFU.RSQ R0, -QNAN ;  /* 0xffc0000000007908 */ /* 0x000e220000001400 */
[----:B------:R-:W-:Y:S05]  /*17e0*/  BRA `(.L_x_54) ;  /* 0x0000000000047947 */ /* 0x000fea0003800000 */
.L_x_48:
[----:B------:R-:W-:-:S07]  /*17f0*/  FADD.FTZ R0, R0, R3 ;  /* 0x0000000300007221 */ /* 0x000fce0000010000 */
.L_x_54:
[----:B------:R-:W-:-:S04]  /*1800*/  IMAD.MOV.U32 R3, RZ, RZ, 0x0 ;  /* 0x00000000ff037424 */ /* 0x000fc800078e00ff */
[----:B0-----:R-:W-:Y:S05]  /*1810*/  RET.REL.NODEC R2 `(_Z19getInformationGainsPiS_iPfS_S_) ;  /* 0xffffffe402f87950 */ /* 0x001fea0003c3ffff */
.L_x_55:
        /* <DEDUP_REMOVED lines=14> */
.L_x_57:


//--------------------- .nv.shared._Z14getCardinalityPiS_ --------------------------
	.section	.nv.shared._Z14getCardinalityPiS_,"aw",@nobits
	.sectionflags	@""
	.align	4
.nv.shared._Z14getCardinalityPiS_:
	.zero		1064


//--------------------- .nv.shared.reserved.0     --------------------------
	.section	.nv.shared.reserved.0,"aw",@nobits
	.weak		__nv_reservedSMEM_offset_0_alias
	.size		__nv_reservedSMEM_offset_0_alias, 0, 64
	.other		__nv_reservedSMEM_offset_0_alias,@"STO_CUDA_RESERVED_SHARED STV_DEFAULT"
__nv_reservedSMEM_offset_0_alias:
	.zero		0
	.zero		64


//--------------------- .nv.global                --------------------------
	.section	.nv.global,"aw",@nobits
	.align	4
.nv.global:
	.type		device_infoGainOfData,@object
	.size		device_infoGainOfData,(.L_0 - device_infoGainOfData)
device_infoGainOfData:
	.zero		4
.L_0:


//--------------------- .nv.shared._Z17getInfoGainOfDataPiiS_S_ --------------------------
	.section	.nv.shared._Z17getInfoGainOfDataPiiS_S_,"aw",@nobits
	.sectionflags	@""
	.align	4
.nv.shared._Z17getInfoGainOfDataPiiS_S_:
	.zero		1064


//--------------------- .nv.shared._Z19getInformationGainsPiS_iPfS_S_ --------------------------
	.section	.nv.shared._Z19getInformationGainsPiS_iPfS_S_,"aw",@nobits
	.sectionflags	@""
	.align	4
.nv.shared._Z19getInformationGainsPiS_iPfS_S_:
	.zero		1464


//--------------------- .nv.constant0._Z14getCardinalityPiS_ --------------------------
	.section	.nv.constant0._Z14getCardinalityPiS_,"a",@progbits
	.sectionflags	@""
	.align	4
.nv.constant0._Z14getCardinalityPiS_:
	.zero		912


//--------------------- .nv.constant0._Z17getInfoGainOfDataPiiS_S_ --------------------------
	.section	.nv.constant0._Z17getInfoGainOfDataPiiS_S_,"a",@progbits
	.sectionflags	@""
	.align	4
.nv.constant0._Z17getInfoGainOfDataPiiS_S_:
	.zero		928


//--------------------- .nv.constant0._Z19getInformationGainsPiS_iPfS_S_ --------------------------
	.section	.nv.constant0._Z19getInformationGainsPiS_iPfS_S_,"a",@progbits
	.sectionflags	@""
	.align	4
.nv.constant0._Z19getInformationGainsPiS_iPfS_S_:
	.zero		944


//--------------------- SYMBOLS --------------------------

	.type		.nv.reservedSmem.offset0,@object
	.size		.nv.reservedSmem.offset0,0x4
	.type		.nv.reservedSmem.cap,@object
	.size		.nv.reservedSmem.cap,0x4
